	.target	sm_90a

	.elftype	@"ET_EXEC"


//--------------------- .note.nv.tkinfo           --------------------------
	.section	.note.nv.tkinfo,"",@"SHT_NOTE"
	.sectionflags	@"SHF_NOTE_NV_TKINFO"
	.tkinfo
        /*0018*/ 	.word	0x00000002
        /*0030*/ 	.string	""
        /*0030*/ 	.string	"ptxas"
        /*0030*/ 	.string	"Cuda compilation tools, release 13.0, V13.0.88"
        /*0030*/ 	.string	"Build cuda_13.0.r13.0/compiler.36424714_0"
        /*0030*/ 	.string	"-arch sm_90a -m 64 "



//--------------------- .note.nv.cuinfo           --------------------------
	.section	.note.nv.cuinfo,"",@"SHT_NOTE"
	.sectionflags	@"SHF_NOTE_NV_CUINFO"
        /*0018*/ 	.short	0x0002
        /*001a*/ 	.short	0x005a
        /*001c*/ 	.short	0x0082
	.zero		2


//--------------------- .nv.info                  --------------------------
	.section	.nv.info,"",@"SHT_CUDA_INFO"
	.align	4


	//----- nvinfo : EIATTR_REGCOUNT
	.align		4
        /*0000*/ 	.byte	0x04, 0x2f
        /*0002*/ 	.short	(.L_12 - .L_11)
	.align		4
.L_11:
        /*0004*/ 	.word	index@(_ZN7cutlass13device_kernelINS_4conv6kernel13ConvUniversalINS1_16ConvProblemShapeILNS1_8OperatorE0ELi2EEENS1_10collective14CollectiveConvINS1_46MainloopSm90TmaGmmaWarpSpecializedImplicitGemmILS5_0ELi5ELi2EN4cute5tupleIJNSA_1CILi2EEENSC_ILi1EEESE_EEENS1_36KernelImplicitTmaWarpSpecializedSm90ELi1EEENSB_IJNSC_ILi256EEENSC_ILi64EEENSB_IJSJ_EEEEEENS_10bfloat16_tESM_NSA_8TiledMMAINSA_8MMA_AtomIJNSA_4SM904GMMA27MMA_64x64x16_F32BF16BF16_SSILNSQ_5MajorE0ELSS_0ELNSQ_7ScaleInE1ELST_1EEEEEENSA_6LayoutINSB_IJSE_SE_SE_EEENSB_IJNSC_ILi0EEESY_SY_EEEEENSB_IJNSA_10UnderscoreES11_S11_EEEEENS7_6detail26Sm90ImplicitGemmTileTraitsINSA_20SM90_TMA_LOAD_IM2COLENSA_14ComposedLayoutINSA_7SwizzleILi3ELi4ELi3EEENSA_18smem_ptr_flag_bitsILi16EEENSW_INSB_IJNSB_IJNSC_ILi8EEENSC_ILi32EEEEEENSB_IJSJ_SE_EEENSB_IJSE_NSC_ILi5EEEEEEEEENSB_IJNSB_IJSJ_NSC_ILi512EEEEEENSB_IJSE_SY_EEENSB_IJSY_NSC_ILi16384EEEEEEEEEEEEEvEENS15_INSA_23SM90_TMA_LOAD_MULTICASTENS17_IS19_S1B_NSW_INSB_IJNSB_IJS1C_S1C_EEES1F_S1H_EEENSB_IJS1K_S1L_NSB_IJSY_NSC_ILi4096EEEEEEEEEEEEEvEEEENS_8epilogue10collective6detail29Sm90TmaWarpSpecializedAdapterINS23_15DefaultEpilogueISM_NSB_IJNSB_IJlllEEESE_SY_EEES28_NS22_6thread17LinearCombinationISM_Li1EffLNS29_9ScaleType4KindE0ELNS_15FloatRoundStyleE2ESM_EENS_4gemm15EpilogueDefaultEEEEEvvEEEEvNT_6ParamsE)
        /*0008*/ 	.word	0x0000009a


	//----- nvinfo : EIATTR_FRAME_SIZE
	.align		4
.L_12:
        /*000c*/ 	.byte	0x04, 0x11
        /*000e*/ 	.short	(.L_14 - .L_13)
	.align		4
.L_13:
        /*0010*/ 	.word	index@(_ZN7cutlass13device_kernelINS_4conv6kernel13ConvUniversalINS1_16ConvProblemShapeILNS1_8OperatorE0ELi2EEENS1_10collective14CollectiveConvINS1_46MainloopSm90TmaGmmaWarpSpecializedImplicitGemmILS5_0ELi5ELi2EN4cute5tupleIJNSA_1CILi2EEENSC_ILi1EEESE_EEENS1_36KernelImplicitTmaWarpSpecializedSm90ELi1EEENSB_IJNSC_ILi256EEENSC_ILi64EEENSB_IJSJ_EEEEEENS_10bfloat16_tESM_NSA_8TiledMMAINSA_8MMA_AtomIJNSA_4SM904GMMA27MMA_64x64x16_F32BF16BF16_SSILNSQ_5MajorE0ELSS_0ELNSQ_7ScaleInE1ELST_1EEEEEENSA_6LayoutINSB_IJSE_SE_SE_EEENSB_IJNSC_ILi0EEESY_SY_EEEEENSB_IJNSA_10UnderscoreES11_S11_EEEEENS7_6detail26Sm90ImplicitGemmTileTraitsINSA_20SM90_TMA_LOAD_IM2COLENSA_14ComposedLayoutINSA_7SwizzleILi3ELi4ELi3EEENSA_18smem_ptr_flag_bitsILi16EEENSW_INSB_IJNSB_IJNSC_ILi8EEENSC_ILi32EEEEEENSB_IJSJ_SE_EEENSB_IJSE_NSC_ILi5EEEEEEEEENSB_IJNSB_IJSJ_NSC_ILi512EEEEEENSB_IJSE_SY_EEENSB_IJSY_NSC_ILi16384EEEEEEEEEEEEEvEENS15_INSA_23SM90_TMA_LOAD_MULTICASTENS17_IS19_S1B_NSW_INSB_IJNSB_IJS1C_S1C_EEES1F_S1H_EEENSB_IJS1K_S1L_NSB_IJSY_NSC_ILi4096EEEEEEEEEEEEEvEEEENS_8epilogue10collective6detail29Sm90TmaWarpSpecializedAdapterINS23_15DefaultEpilogueISM_NSB_IJNSB_IJlllEEESE_SY_EEES28_NS22_6thread17LinearCombinationISM_Li1EffLNS29_9ScaleType4KindE0ELNS_15FloatRoundStyleE2ESM_EENS_4gemm15EpilogueDefaultEEEEEvvEEEEvNT_6ParamsE)
        /*0014*/ 	.word	0x00000000


	//----- nvinfo : EIATTR_MIN_STACK_SIZE
	.align		4
.L_14:
        /*0018*/ 	.byte	0x04, 0x12
        /*001a*/ 	.short	(.L_16 - .L_15)
	.align		4
.L_15:
        /*001c*/ 	.word	index@(_ZN7cutlass13device_kernelINS_4conv6kernel13ConvUniversalINS1_16ConvProblemShapeILNS1_8OperatorE0ELi2EEENS1_10collective14CollectiveConvINS1_46MainloopSm90TmaGmmaWarpSpecializedImplicitGemmILS5_0ELi5ELi2EN4cute5tupleIJNSA_1CILi2EEENSC_ILi1EEESE_EEENS1_36KernelImplicitTmaWarpSpecializedSm90ELi1EEENSB_IJNSC_ILi256EEENSC_ILi64EEENSB_IJSJ_EEEEEENS_10bfloat16_tESM_NSA_8TiledMMAINSA_8MMA_AtomIJNSA_4SM904GMMA27MMA_64x64x16_F32BF16BF16_SSILNSQ_5MajorE0ELSS_0ELNSQ_7ScaleInE1ELST_1EEEEEENSA_6LayoutINSB_IJSE_SE_SE_EEENSB_IJNSC_ILi0EEESY_SY_EEEEENSB_IJNSA_10UnderscoreES11_S11_EEEEENS7_6detail26Sm90ImplicitGemmTileTraitsINSA_20SM90_TMA_LOAD_IM2COLENSA_14ComposedLayoutINSA_7SwizzleILi3ELi4ELi3EEENSA_18smem_ptr_flag_bitsILi16EEENSW_INSB_IJNSB_IJNSC_ILi8EEENSC_ILi32EEEEEENSB_IJSJ_SE_EEENSB_IJSE_NSC_ILi5EEEEEEEEENSB_IJNSB_IJSJ_NSC_ILi512EEEEEENSB_IJSE_SY_EEENSB_IJSY_NSC_ILi16384EEEEEEEEEEEEEvEENS15_INSA_23SM90_TMA_LOAD_MULTICASTENS17_IS19_S1B_NSW_INSB_IJNSB_IJS1C_S1C_EEES1F_S1H_EEENSB_IJS1K_S1L_NSB_IJSY_NSC_ILi4096EEEEEEEEEEEEEvEEEENS_8epilogue10collective6detail29Sm90TmaWarpSpecializedAdapterINS23_15DefaultEpilogueISM_NSB_IJNSB_IJlllEEESE_SY_EEES28_NS22_6thread17LinearCombinationISM_Li1EffLNS29_9ScaleType4KindE0ELNS_15FloatRoundStyleE2ESM_EENS_4gemm15EpilogueDefaultEEEEEvvEEEEvNT_6ParamsE)
        /*0020*/ 	.word	0x00000000
.L_16:


//--------------------- .nv.compat                --------------------------
	.section	.nv.compat,"",@"SHT_CUDA_COMPAT_INFO"
	.align	4
        /*0000*/ 	.byte	0x02, 0x09, 0x01, 0x00, 0x02, 0x02, 0x04, 0x00, 0x02, 0x05, 0x05, 0x00, 0x03, 0x07, 0x01, 0x01
        /*0010*/ 	.byte	0x02, 0x03, 0x01, 0x00, 0x02, 0x06, 0x01, 0x00, 0x04, 0x0b, 0x08, 0x00, 0x00, 0x00, 0x00, 0x00
        /*0020*/ 	.byte	0x00, 0x00, 0x00, 0x00


//--------------------- .nv.info._ZN7cutlass13device_kernelINS_4conv6kernel13ConvUniversalINS1_16ConvProblemShapeILNS1_8OperatorE0ELi2EEENS1_10collective14CollectiveConvINS1_46MainloopSm90TmaGmmaWarpSpecializedImplicitGemmILS5_0ELi5ELi2EN4cute5tupleIJNSA_1CILi2EEENSC_ILi1EEESE_EEENS1_36KernelImplicitTmaWarpSpecializedSm90ELi1EEENSB_IJNSC_ILi256EEENSC_ILi64EEENSB_IJSJ_EEEEEENS_10bfloat16_tESM_NSA_8TiledMMAINSA_8MMA_AtomIJNSA_4SM904GMMA27MMA_64x64x16_F32BF16BF16_SSILNSQ_5MajorE0ELSS_0ELNSQ_7ScaleInE1ELST_1EEEEEENSA_6LayoutINSB_IJSE_SE_SE_EEENSB_IJNSC_ILi0EEESY_SY_EEEEENSB_IJNSA_10UnderscoreES11_S11_EEEEENS7_6detail26Sm90ImplicitGemmTileTraitsINSA_20SM90_TMA_LOAD_IM2COLENSA_14ComposedLayoutINSA_7SwizzleILi3ELi4ELi3EEENSA_18smem_ptr_flag_bitsILi16EEENSW_INSB_IJNSB_IJNSC_ILi8EEENSC_ILi32EEEEEENSB_IJSJ_SE_EEENSB_IJSE_NSC_ILi5EEEEEEEEENSB_IJNSB_IJSJ_NSC_ILi512EEEEEENSB_IJSE_SY_EEENSB_IJSY_NSC_ILi16384EEEEEEEEEEEEEvEENS15_INSA_23SM90_TMA_LOAD_MULTICASTENS17_IS19_S1B_NSW_INSB_IJNSB_IJS1C_S1C_EEES1F_S1H_EEENSB_IJS1K_S1L_NSB_IJSY_NSC_ILi4096EEEEEEEEEEEEEvEEEENS_8epilogue10collective6detail29Sm90TmaWarpSpecializedAdapterINS23_15DefaultEpilogueISM_NSB_IJNSB_IJlllEEESE_SY_EEES28_NS22_6thread17LinearCombinationISM_Li1EffLNS29_9ScaleType4KindE0ELNS_15FloatRoundStyleE2ESM_EENS_4gemm15EpilogueDefaultEEEEEvvEEEEvNT_6ParamsE --------------------------
	.section	.nv.info._ZN7cutlass13device_kernelINS_4conv6kernel13ConvUniversalINS1_16ConvProblemShapeILNS1_8OperatorE0ELi2EEENS1_10collective14CollectiveConvINS1_46MainloopSm90TmaGmmaWarpSpecializedImplicitGemmILS5_0ELi5ELi2EN4cute5tupleIJNSA_1CILi2EEENSC_ILi1EEESE_EEENS1_36KernelImplicitTmaWarpSpecializedSm90ELi1EEENSB_IJNSC_ILi256EEENSC_ILi64EEENSB_IJSJ_EEEEEENS_10bfloat16_tESM_NSA_8TiledMMAINSA_8MMA_AtomIJNSA_4SM904GMMA27MMA_64x64x16_F32BF16BF16_SSILNSQ_5MajorE0ELSS_0ELNSQ_7ScaleInE1ELST_1EEEEEENSA_6LayoutINSB_IJSE_SE_SE_EEENSB_IJNSC_ILi0EEESY_SY_EEEEENSB_IJNSA_10UnderscoreES11_S11_EEEEENS7_6detail26Sm90ImplicitGemmTileTraitsINSA_20SM90_TMA_LOAD_IM2COLENSA_14ComposedLayoutINSA_7SwizzleILi3ELi4ELi3EEENSA_18smem_ptr_flag_bitsILi16EEENSW_INSB_IJNSB_IJNSC_ILi8EEENSC_ILi32EEEEEENSB_IJSJ_SE_EEENSB_IJSE_NSC_ILi5EEEEEEEEENSB_IJNSB_IJSJ_NSC_ILi512EEEEEENSB_IJSE_SY_EEENSB_IJSY_NSC_ILi16384EEEEEEEEEEEEEvEENS15_INSA_23SM90_TMA_LOAD_MULTICASTENS17_IS19_S1B_NSW_INSB_IJNSB_IJS1C_S1C_EEES1F_S1H_EEENSB_IJS1K_S1L_NSB_IJSY_NSC_ILi4096EEEEEEEEEEEEEvEEEENS_8epilogue10collective6detail29Sm90TmaWarpSpecializedAdapterINS23_15DefaultEpilogueISM_NSB_IJNSB_IJlllEEESE_SY_EEES28_NS22_6thread17LinearCombinationISM_Li1EffLNS29_9ScaleType4KindE0ELNS_15FloatRoundStyleE2ESM_EENS_4gemm15EpilogueDefaultEEEEEvvEEEEvNT_6ParamsE,"",@"SHT_CUDA_INFO"
	.sectionflags	@""
	.align	4


	//----- nvinfo : EIATTR_CUDA_API_VERSION
	.align		4
        /*0000*/ 	.byte	0x04, 0x37
        /*0002*/ 	.short	(.L_18 - .L_17)
.L_17:
        /*0004*/ 	.word	0x00000082


	//----- nvinfo : EIATTR_KPARAM_INFO
	.align		4
.L_18:
        /*0008*/ 	.byte	0x04, 0x17
        /*000a*/ 	.short	(.L_20 - .L_19)
.L_19:
        /*000c*/ 	.word	0x00000000
        /*0010*/ 	.short	0x0000
        /*0012*/ 	.short	0x0070
        /*0014*/ 	.byte	0x00, 0xf0, 0x01, 0x0e


	//----- nvinfo : EIATTR_SPARSE_MMA_MASK
	.align		4
.L_20:
        /*0018*/ 	.byte	0x03, 0x50
        /*001a*/ 	.short	0x0000


	//----- nvinfo : EIATTR_MAXREG_COUNT
	.align		4
        /*001c*/ 	.byte	0x03, 0x1b
        /*001e*/ 	.short	0x00ff


	//----- nvinfo : EIATTR_NUM_BARRIERS
	.align		4
        /*0020*/ 	.byte	0x02, 0x4c
        /*0022*/ 	.byte	0x01
	.zero		1


	//----- nvinfo : EIATTR_MERCURY_ISA_VERSION
	.align		4
        /*0024*/ 	.byte	0x03, 0x5f
        /*0026*/ 	.short	0x0101


	//----- nvinfo : EIATTR_COOP_GROUP_MASK_REGIDS
	.align		4
        /*0028*/ 	.byte	0x04, 0x29
        /*002a*/ 	.short	(.L_22 - .L_21)


	//   ....[0]....
.L_21:
        /*002c*/ 	.word	0xffffffff


	//   ....[1]....
        /*0030*/ 	.word	0xffffffff


	//   ....[2]....
        /*0034*/ 	.word	0xffffffff


	//   ....[3]....
        /*0038*/ 	.word	0xffffffff


	//----- nvinfo : EIATTR_COOP_GROUP_INSTR_OFFSETS
	.align		4
.L_22:
        /*003c*/ 	.byte	0x04, 0x28
        /*003e*/ 	.short	(.L_24 - .L_23)


	//   ....[0]....
.L_23:
        /*0040*/ 	.word	0x00000070


	//   ....[1]....
        /*0044*/ 	.word	0x00000080


	//   ....[2]....
        /*0048*/ 	.word	0x00000140


	//   ....[3]....
        /*004c*/ 	.word	0x000006c0


	//----- nvinfo : EIATTR_MBARRIER_INSTR_OFFSETS
	.align		4
.L_24:
        /*0050*/ 	.byte	0x04, 0x39
        /*0052*/ 	.short	(.L_26 - .L_25)


	//   ....[0]....
.L_25:
        /*0054*/ 	.word	0x000002f0
        /*0058*/ 	.word	0x000000ff
        /*005c*/ 	.word	0x00032000
        /*0060*/ 	.short	0x0100
        /*0062*/ 	.byte	0x08
	.zero		1


	//   ....[1]....
        /*0064*/ 	.word	0x00000300
        /*0068*/ 	.word	0x000000ff
        /*006c*/ 	.word	0x00032028
        /*0070*/ 	.short	0x0100
        /*0072*/ 	.byte	0x08
	.zero		1


	//   ....[2]....
        /*0074*/ 	.word	0x00000310
        /*0078*/ 	.word	0x000000ff
        /*007c*/ 	.word	0x00032008
        /*0080*/ 	.short	0x0100
        /*0082*/ 	.byte	0x08
	.zero		1


	//   ....[3]....
        /*0084*/ 	.word	0x00000320
        /*0088*/ 	.word	0x000000ff
        /*008c*/ 	.word	0x00032030
        /*0090*/ 	.short	0x0100
        /*0092*/ 	.byte	0x08
	.zero		1


	//   ....[4]....
        /*0094*/ 	.word	0x00000330
        /*0098*/ 	.word	0x000000ff
        /*009c*/ 	.word	0x00032010
        /*00a0*/ 	.short	0x0100
        /*00a2*/ 	.byte	0x08
	.zero		1


	//   ....[5]....
        /*00a4*/ 	.word	0x00000340
        /*00a8*/ 	.word	0x000000ff
        /*00ac*/ 	.word	0x00032038
        /*00b0*/ 	.short	0x0100
        /*00b2*/ 	.byte	0x08
	.zero		1


	//   ....[6]....
        /*00b4*/ 	.word	0x00000350
        /*00b8*/ 	.word	0x000000ff
        /*00bc*/ 	.word	0x00032018
        /*00c0*/ 	.short	0x0100
        /*00c2*/ 	.byte	0x08
	.zero		1


	//   ....[7]....
        /*00c4*/ 	.word	0x00000360
        /*00c8*/ 	.word	0x000000ff
        /*00cc*/ 	.word	0x00032040
        /*00d0*/ 	.short	0x0100
        /*00d2*/ 	.byte	0x08
	.zero		1


	//   ....[8]....
        /*00d4*/ 	.word	0x00000370
        /*00d8*/ 	.word	0x000000ff
        /*00dc*/ 	.word	0x00032020
        /*00e0*/ 	.short	0x0100
        /*00e2*/ 	.byte	0x08
	.zero		1


	//   ....[9]....
        /*00e4*/ 	.word	0x00000380
        /*00e8*/ 	.word	0x000000ff
        /*00ec*/ 	.word	0x00032048
        /*00f0*/ 	.short	0x0100
        /*00f2*/ 	.byte	0x08
	.zero		1


	//   ....[10]....
        /*00f4*/ 	.word	0x00000f10
        /*00f8*/ 	.word	0x00000006
        /*00fc*/ 	.word	0x00032000
        /*0100*/ 	.short	0x010a
        /*0102*/ 	.byte	0x3f
	.zero		1


	//   ....[11]....
        /*0104*/ 	.word	0x000015b0
        /*0108*/ 	.word	0x00000008
        /*010c*/ 	.word	0x00032000
        /*0110*/ 	.short	0x010a
        /*0112*/ 	.byte	0x3f
	.zero		1


	//   ....[12]....
        /*0114*/ 	.word	0x00001b00
        /*0118*/ 	.word	0x00000007
        /*011c*/ 	.word	0x00000000
        /*0120*/ 	.short	0x0101
        /*0122*/ 	.byte	0x3f
	.zero		1


	//   ....[13]....
        /*0124*/ 	.word	0x00001d30
        /*0128*/ 	.word	0x00000003
        /*012c*/ 	.word	0x00000000
        /*0130*/ 	.short	0x0101
        /*0132*/ 	.byte	0x3f
	.zero		1


	//   ....[14]....
        /*0134*/ 	.word	0x0000c410
        /*0138*/ 	.word	0x0000000e
        /*013c*/ 	.word	0x00032028
        /*0140*/ 	.short	0x010a
        /*0142*/ 	.byte	0x3f
	.zero		1


	//   ....[15]....
        /*0144*/ 	.word	0x0000cae0
        /*0148*/ 	.word	0x00000004
        /*014c*/ 	.word	0x00000000
        /*0150*/ 	.short	0x010a
        /*0152*/ 	.byte	0x3f
	.zero		1


	//   ....[16]....
        /*0154*/ 	.word	0x0000cb90
        /*0158*/ 	.word	0x00000000
        /*015c*/ 	.word	0x00000000
        /*0160*/ 	.short	0x010a
        /*0162*/ 	.byte	0x3f
	.zero		1


	//   ....[17]....
        /*0164*/ 	.word	0x0000cc40
        /*0168*/ 	.word	0x00000000
        /*016c*/ 	.word	0x00000000
        /*0170*/ 	.short	0x010a
        /*0172*/ 	.byte	0x3f
	.zero		1


	//   ....[18]....
        /*0174*/ 	.word	0x0000ccf0
        /*0178*/ 	.word	0x00000000
        /*017c*/ 	.word	0x00000000
        /*0180*/ 	.short	0x010a
        /*0182*/ 	.byte	0x3f
	.zero		1


	//   ....[19]....
        /*0184*/ 	.word	0x0000cda0
        /*0188*/ 	.word	0x00000003
        /*018c*/ 	.word	0x00000000
        /*0190*/ 	.short	0x010a
        /*0192*/ 	.byte	0x3f
	.zero		1


	//----- nvinfo : EIATTR_NUM_MBARRIERS
	.align		4
.L_26:
        /*0194*/ 	.byte	0x03, 0x38
        /*0196*/ 	.short	0x000a


	//----- nvinfo : EIATTR_EXIT_INSTR_OFFSETS
	.align		4
        /*0198*/ 	.byte	0x04, 0x1c
        /*019a*/ 	.short	(.L_28 - .L_27)


	//   ....[0]....
.L_27:
        /*019c*/ 	.word	0x00000a40


	//   ....[1]....
        /*01a0*/ 	.word	0x00001e90


	//   ....[2]....
        /*01a4*/ 	.word	0x00008f30


	//   ....[3]....
        /*01a8*/ 	.word	0x00008f70


	//   ....[4]....
        /*01ac*/ 	.word	0x0000c1c0


	//   ....[5]....
        /*01b0*/ 	.word	0x0000c200


	//   ....[6]....
        /*01b4*/ 	.word	0x0000c220


	//   ....[7]....
        /*01b8*/ 	.word	0x0000c9d0


	//   ....[8]....
        /*01bc*/ 	.word	0x0000cdd0


	//----- nvinfo : EIATTR_MAX_THREADS
	.align		4
.L_28:
        /*01c0*/ 	.byte	0x04, 0x05
        /*01c2*/ 	.short	(.L_30 - .L_29)
.L_29:
        /*01c4*/ 	.word	0x00000100
        /*01c8*/ 	.word	0x00000001
        /*01cc*/ 	.word	0x00000001


	//----- nvinfo : EIATTR_CRS_STACK_SIZE
	.align		4
.L_30:
        /*01d0*/ 	.byte	0x04, 0x1e
        /*01d2*/ 	.short	(.L_32 - .L_31)
.L_31:
        /*01d4*/ 	.word	0x00000000


	//----- nvinfo : EIATTR_CBANK_PARAM_SIZE
	.align		4
.L_32:
        /*01d8*/ 	.byte	0x03, 0x19
        /*01da*/ 	.short	0x03f0


	//----- nvinfo : EIATTR_PARAM_CBANK
	.align		4
        /*01dc*/ 	.byte	0x04, 0x0a
        /*01de*/ 	.short	(.L_34 - .L_33)
	.align		4
.L_33:
        /*01e0*/ 	.word	index@(.nv.constant0._ZN7cutlass13device_kernelINS_4conv6kernel13ConvUniversalINS1_16ConvProblemShapeILNS1_8OperatorE0ELi2EEENS1_10collective14CollectiveConvINS1_46MainloopSm90TmaGmmaWarpSpecializedImplicitGemmILS5_0ELi5ELi2EN4cute5tupleIJNSA_1CILi2EEENSC_ILi1EEESE_EEENS1_36KernelImplicitTmaWarpSpecializedSm90ELi1EEENSB_IJNSC_ILi256EEENSC_ILi64EEENSB_IJSJ_EEEEEENS_10bfloat16_tESM_NSA_8TiledMMAINSA_8MMA_AtomIJNSA_4SM904GMMA27MMA_64x64x16_F32BF16BF16_SSILNSQ_5MajorE0ELSS_0ELNSQ_7ScaleInE1ELST_1EEEEEENSA_6LayoutINSB_IJSE_SE_SE_EEENSB_IJNSC_ILi0EEESY_SY_EEEEENSB_IJNSA_10UnderscoreES11_S11_EEEEENS7_6detail26Sm90ImplicitGemmTileTraitsINSA_20SM90_TMA_LOAD_IM2COLENSA_14ComposedLayoutINSA_7SwizzleILi3ELi4ELi3EEENSA_18smem_ptr_flag_bitsILi16EEENSW_INSB_IJNSB_IJNSC_ILi8EEENSC_ILi32EEEEEENSB_IJSJ_SE_EEENSB_IJSE_NSC_ILi5EEEEEEEEENSB_IJNSB_IJSJ_NSC_ILi512EEEEEENSB_IJSE_SY_EEENSB_IJSY_NSC_ILi16384EEEEEEEEEEEEEvEENS15_INSA_23SM90_TMA_LOAD_MULTICASTENS17_IS19_S1B_NSW_INSB_IJNSB_IJS1C_S1C_EEES1F_S1H_EEENSB_IJS1K_S1L_NSB_IJSY_NSC_ILi4096EEEEEEEEEEEEEvEEEENS_8epilogue10collective6detail29Sm90TmaWarpSpecializedAdapterINS23_15DefaultEpilogueISM_NSB_IJNSB_IJlllEEESE_SY_EEES28_NS22_6thread17LinearCombinationISM_Li1EffLNS29_9ScaleType4KindE0ELNS_15FloatRoundStyleE2ESM_EENS_4gemm15EpilogueDefaultEEEEEvvEEEEvNT_6ParamsE)
        /*01e4*/ 	.short	0x0210
        /*01e6*/ 	.short	0x03f0


	//----- nvinfo : EIATTR_SW_WAR
	.align		4
.L_34:
        /*01e8*/ 	.byte	0x04, 0x36
        /*01ea*/ 	.short	(.L_36 - .L_35)
.L_35:
        /*01ec*/ 	.word	0x00000008
.L_36:


//--------------------- .nv.callgraph             --------------------------
	.section	.nv.callgraph,"",@"SHT_CUDA_CALLGRAPH"
	.align	4
	.sectionentsize	8
	.align		4
        /*0000*/ 	.word	0x00000000
	.align		4
        /*0004*/ 	.word	0xffffffff
	.align		4
        /*0008*/ 	.word	0x00000000
	.align		4
        /*000c*/ 	.word	0xfffffffe
	.align		4
        /*0010*/ 	.word	0x00000000
	.align		4
        /*0014*/ 	.word	0xfffffffd
	.align		4
        /*0018*/ 	.word	0x00000000
	.align		4
        /*001c*/ 	.word	0xfffffffc


//--------------------- .nv.constant4             --------------------------
	.section	.nv.constant4,"a",@progbits
	.align	8
	.align		8
.nv.constant4:
        /*0000*/ 	.dword	_ZN39_INTERNAL_00282ea5_4_k_cu_2a083930_29914cuda3std3__45__cpo5beginE
	.align		8
        /*0008*/ 	.dword	_ZN39_INTERNAL_00282ea5_4_k_cu_2a083930_29914cuda3std3__45__cpo3endE
	.align		8
        /*0010*/ 	.dword	_ZN39_INTERNAL_00282ea5_4_k_cu_2a083930_29914cuda3std3__45__cpo6cbeginE
	.align		8
        /*0018*/ 	.dword	_ZN39_INTERNAL_00282ea5_4_k_cu_2a083930_29914cuda3std3__45__cpo4cendE
	.align		8
        /*0020*/ 	.dword	_ZN39_INTERNAL_00282ea5_4_k_cu_2a083930_29914cuda3std3__441_GLOBAL__N__00282ea5_4_k_cu_2a083930_29916ignoreE
	.align		8
        /*0028*/ 	.dword	_ZN39_INTERNAL_00282ea5_4_k_cu_2a083930_29914cuda3std3__419piecewise_constructE
	.align		8
        /*0030*/ 	.dword	_ZN39_INTERNAL_00282ea5_4_k_cu_2a083930_29914cuda3std3__48in_placeE
	.align		8
        /*0038*/ 	.dword	_ZN39_INTERNAL_00282ea5_4_k_cu_2a083930_29914cuda3std6ranges3__45__cpo4swapE
	.align		8
        /*0040*/ 	.dword	_ZN39_INTERNAL_00282ea5_4_k_cu_2a083930_29914cuda3std6ranges3__45__cpo9iter_moveE
	.align		8
        /*0048*/ 	.dword	_ZN39_INTERNAL_00282ea5_4_k_cu_2a083930_29914cute7productE
	.align		8
        /*0050*/ 	.dword	_ZN39_INTERNAL_00282ea5_4_k_cu_2a083930_29914cute1_E


//--------------------- .text._ZN7cutlass13device_kernelINS_4conv6kernel13ConvUniversalINS1_16ConvProblemShapeILNS1_8OperatorE0ELi2EEENS1_10collective14CollectiveConvINS1_46MainloopSm90TmaGmmaWarpSpecializedImplicitGemmILS5_0ELi5ELi2EN4cute5tupleIJNSA_1CILi2EEENSC_ILi1EEESE_EEENS1_36KernelImplicitTmaWarpSpecializedSm90ELi1EEENSB_IJNSC_ILi256EEENSC_ILi64EEENSB_IJSJ_EEEEEENS_10bfloat16_tESM_NSA_8TiledMMAINSA_8MMA_AtomIJNSA_4SM904GMMA27MMA_64x64x16_F32BF16BF16_SSILNSQ_5MajorE0ELSS_0ELNSQ_7ScaleInE1ELST_1EEEEEENSA_6LayoutINSB_IJSE_SE_SE_EEENSB_IJNSC_ILi0EEESY_SY_EEEEENSB_IJNSA_10UnderscoreES11_S11_EEEEENS7_6detail26Sm90ImplicitGemmTileTraitsINSA_20SM90_TMA_LOAD_IM2COLENSA_14ComposedLayoutINSA_7SwizzleILi3ELi4ELi3EEENSA_18smem_ptr_flag_bitsILi16EEENSW_INSB_IJNSB_IJNSC_ILi8EEENSC_ILi32EEEEEENSB_IJSJ_SE_EEENSB_IJSE_NSC_ILi5EEEEEEEEENSB_IJNSB_IJSJ_NSC_ILi512EEEEEENSB_IJSE_SY_EEENSB_IJSY_NSC_ILi16384EEEEEEEEEEEEEvEENS15_INSA_23SM90_TMA_LOAD_MULTICASTENS17_IS19_S1B_NSW_INSB_IJNSB_IJS1C_S1C_EEES1F_S1H_EEENSB_IJS1K_S1L_NSB_IJSY_NSC_ILi4096EEEEEEEEEEEEEvEEEENS_8epilogue10collective6detail29Sm90TmaWarpSpecializedAdapterINS23_15DefaultEpilogueISM_NSB_IJNSB_IJlllEEESE_SY_EEES28_NS22_6thread17LinearCombinationISM_Li1EffLNS29_9ScaleType4KindE0ELNS_15FloatRoundStyleE2ESM_EENS_4gemm15EpilogueDefaultEEEEEvvEEEEvNT_6ParamsE --------------------------
	.section	.text._ZN7cutlass13device_kernelINS_4conv6kernel13ConvUniversalINS1_16ConvProblemShapeILNS1_8OperatorE0ELi2EEENS1_10collective14CollectiveConvINS1_46MainloopSm90TmaGmmaWarpSpecializedImplicitGemmILS5_0ELi5ELi2EN4cute5tupleIJNSA_1CILi2EEENSC_ILi1EEESE_EEENS1_36KernelImplicitTmaWarpSpecializedSm90ELi1EEENSB_IJNSC_ILi256EEENSC_ILi64EEENSB_IJSJ_EEEEEENS_10bfloat16_tESM_NSA_8TiledMMAINSA_8MMA_AtomIJNSA_4SM904GMMA27MMA_64x64x16_F32BF16BF16_SSILNSQ_5MajorE0ELSS_0ELNSQ_7ScaleInE1ELST_1EEEEEENSA_6LayoutINSB_IJSE_SE_SE_EEENSB_IJNSC_ILi0EEESY_SY_EEEEENSB_IJNSA_10UnderscoreES11_S11_EEEEENS7_6detail26Sm90ImplicitGemmTileTraitsINSA_20SM90_TMA_LOAD_IM2COLENSA_14ComposedLayoutINSA_7SwizzleILi3ELi4ELi3EEENSA_18smem_ptr_flag_bitsILi16EEENSW_INSB_IJNSB_IJNSC_ILi8EEENSC_ILi32EEEEEENSB_IJSJ_SE_EEENSB_IJSE_NSC_ILi5EEEEEEEEENSB_IJNSB_IJSJ_NSC_ILi512EEEEEENSB_IJSE_SY_EEENSB_IJSY_NSC_ILi16384EEEEEEEEEEEEEvEENS15_INSA_23SM90_TMA_LOAD_MULTICASTENS17_IS19_S1B_NSW_INSB_IJNSB_IJS1C_S1C_EEES1F_S1H_EEENSB_IJS1K_S1L_NSB_IJSY_NSC_ILi4096EEEEEEEEEEEEEvEEEENS_8epilogue10collective6detail29Sm90TmaWarpSpecializedAdapterINS23_15DefaultEpilogueISM_NSB_IJNSB_IJlllEEESE_SY_EEES28_NS22_6thread17LinearCombinationISM_Li1EffLNS29_9ScaleType4KindE0ELNS_15FloatRoundStyleE2ESM_EENS_4gemm15EpilogueDefaultEEEEEvvEEEEvNT_6ParamsE,"ax",@progbits
	.align	128
.text._ZN7cutlass13device_kernelINS_4conv6kernel13ConvUniversalINS1_16ConvProblemShapeILNS1_8OperatorE0ELi2EEENS1_10collective14CollectiveConvINS1_46MainloopSm90TmaGmmaWarpSpecializedImplicitGemmILS5_0ELi5ELi2EN4cute5tupleIJNSA_1CILi2EEENSC_ILi1EEESE_EEENS1_36KernelImplicitTmaWarpSpecializedSm90ELi1EEENSB_IJNSC_ILi256EEENSC_ILi64EEENSB_IJSJ_EEEEEENS_10bfloat16_tESM_NSA_8TiledMMAINSA_8MMA_AtomIJNSA_4SM904GMMA27MMA_64x64x16_F32BF16BF16_SSILNSQ_5MajorE0ELSS_0ELNSQ_7ScaleInE1ELST_1EEEEEENSA_6LayoutINSB_IJSE_SE_SE_EEENSB_IJNSC_ILi0EEESY_SY_EEEEENSB_IJNSA_10UnderscoreES11_S11_EEEEENS7_6detail26Sm90ImplicitGemmTileTraitsINSA_20SM90_TMA_LOAD_IM2COLENSA_14ComposedLayoutINSA_7SwizzleILi3ELi4ELi3EEENSA_18smem_ptr_flag_bitsILi16EEENSW_INSB_IJNSB_IJNSC_ILi8EEENSC_ILi32EEEEEENSB_IJSJ_SE_EEENSB_IJSE_NSC_ILi5EEEEEEEEENSB_IJNSB_IJSJ_NSC_ILi512EEEEEENSB_IJSE_SY_EEENSB_IJSY_NSC_ILi16384EEEEEEEEEEEEEvEENS15_INSA_23SM90_TMA_LOAD_MULTICASTENS17_IS19_S1B_NSW_INSB_IJNSB_IJS1C_S1C_EEES1F_S1H_EEENSB_IJS1K_S1L_NSB_IJSY_NSC_ILi4096EEEEEEEEEEEEEvEEEENS_8epilogue10collective6detail29Sm90TmaWarpSpecializedAdapterINS23_15DefaultEpilogueISM_NSB_IJNSB_IJlllEEESE_SY_EEES28_NS22_6thread17LinearCombinationISM_Li1EffLNS29_9ScaleType4KindE0ELNS_15FloatRoundStyleE2ESM_EENS_4gemm15EpilogueDefaultEEEEEvvEEEEvNT_6ParamsE:
        .type           _ZN7cutlass13device_kernelINS_4conv6kernel13ConvUniversalINS1_16ConvProblemShapeILNS1_8OperatorE0ELi2EEENS1_10collective14CollectiveConvINS1_46MainloopSm90TmaGmmaWarpSpecializedImplicitGemmILS5_0ELi5ELi2EN4cute5tupleIJNSA_1CILi2EEENSC_ILi1EEESE_EEENS1_36KernelImplicitTmaWarpSpecializedSm90ELi1EEENSB_IJNSC_ILi256EEENSC_ILi64EEENSB_IJSJ_EEEEEENS_10bfloat16_tESM_NSA_8TiledMMAINSA_8MMA_AtomIJNSA_4SM904GMMA27MMA_64x64x16_F32BF16BF16_SSILNSQ_5MajorE0ELSS_0ELNSQ_7ScaleInE1ELST_1EEEEEENSA_6LayoutINSB_IJSE_SE_SE_EEENSB_IJNSC_ILi0EEESY_SY_EEEEENSB_IJNSA_10UnderscoreES11_S11_EEEEENS7_6detail26Sm90ImplicitGemmTileTraitsINSA_20SM90_TMA_LOAD_IM2COLENSA_14ComposedLayoutINSA_7SwizzleILi3ELi4ELi3EEENSA_18smem_ptr_flag_bitsILi16EEENSW_INSB_IJNSB_IJNSC_ILi8EEENSC_ILi32EEEEEENSB_IJSJ_SE_EEENSB_IJSE_NSC_ILi5EEEEEEEEENSB_IJNSB_IJSJ_NSC_ILi512EEEEEENSB_IJSE_SY_EEENSB_IJSY_NSC_ILi16384EEEEEEEEEEEEEvEENS15_INSA_23SM90_TMA_LOAD_MULTICASTENS17_IS19_S1B_NSW_INSB_IJNSB_IJS1C_S1C_EEES1F_S1H_EEENSB_IJS1K_S1L_NSB_IJSY_NSC_ILi4096EEEEEEEEEEEEEvEEEENS_8epilogue10collective6detail29Sm90TmaWarpSpecializedAdapterINS23_15DefaultEpilogueISM_NSB_IJNSB_IJlllEEESE_SY_EEES28_NS22_6thread17LinearCombinationISM_Li1EffLNS29_9ScaleType4KindE0ELNS_15FloatRoundStyleE2ESM_EENS_4gemm15EpilogueDefaultEEEEEvvEEEEvNT_6ParamsE,@function
        .size           _ZN7cutlass13device_kernelINS_4conv6kernel13ConvUniversalINS1_16ConvProblemShapeILNS1_8OperatorE0ELi2EEENS1_10collective14CollectiveConvINS1_46MainloopSm90TmaGmmaWarpSpecializedImplicitGemmILS5_0ELi5ELi2EN4cute5tupleIJNSA_1CILi2EEENSC_ILi1EEESE_EEENS1_36KernelImplicitTmaWarpSpecializedSm90ELi1EEENSB_IJNSC_ILi256EEENSC_ILi64EEENSB_IJSJ_EEEEEENS_10bfloat16_tESM_NSA_8TiledMMAINSA_8MMA_AtomIJNSA_4SM904GMMA27MMA_64x64x16_F32BF16BF16_SSILNSQ_5MajorE0ELSS_0ELNSQ_7ScaleInE1ELST_1EEEEEENSA_6LayoutINSB_IJSE_SE_SE_EEENSB_IJNSC_ILi0EEESY_SY_EEEEENSB_IJNSA_10UnderscoreES11_S11_EEEEENS7_6detail26Sm90ImplicitGemmTileTraitsINSA_20SM90_TMA_LOAD_IM2COLENSA_14ComposedLayoutINSA_7SwizzleILi3ELi4ELi3EEENSA_18smem_ptr_flag_bitsILi16EEENSW_INSB_IJNSB_IJNSC_ILi8EEENSC_ILi32EEEEEENSB_IJSJ_SE_EEENSB_IJSE_NSC_ILi5EEEEEEEEENSB_IJNSB_IJSJ_NSC_ILi512EEEEEENSB_IJSE_SY_EEENSB_IJSY_NSC_ILi16384EEEEEEEEEEEEEvEENS15_INSA_23SM90_TMA_LOAD_MULTICASTENS17_IS19_S1B_NSW_INSB_IJNSB_IJS1C_S1C_EEES1F_S1H_EEENSB_IJS1K_S1L_NSB_IJSY_NSC_ILi4096EEEEEEEEEEEEEvEEEENS_8epilogue10collective6detail29Sm90TmaWarpSpecializedAdapterINS23_15DefaultEpilogueISM_NSB_IJNSB_IJlllEEESE_SY_EEES28_NS22_6thread17LinearCombinationISM_Li1EffLNS29_9ScaleType4KindE0ELNS_15FloatRoundStyleE2ESM_EENS_4gemm15EpilogueDefaultEEEEEvvEEEEvNT_6ParamsE,(.L_x_260 - _ZN7cutlass13device_kernelINS_4conv6kernel13ConvUniversalINS1_16ConvProblemShapeILNS1_8OperatorE0ELi2EEENS1_10collective14CollectiveConvINS1_46MainloopSm90TmaGmmaWarpSpecializedImplicitGemmILS5_0ELi5ELi2EN4cute5tupleIJNSA_1CILi2EEENSC_ILi1EEESE_EEENS1_36KernelImplicitTmaWarpSpecializedSm90ELi1EEENSB_IJNSC_ILi256EEENSC_ILi64EEENSB_IJSJ_EEEEEENS_10bfloat16_tESM_NSA_8TiledMMAINSA_8MMA_AtomIJNSA_4SM904GMMA27MMA_64x64x16_F32BF16BF16_SSILNSQ_5MajorE0ELSS_0ELNSQ_7ScaleInE1ELST_1EEEEEENSA_6LayoutINSB_IJSE_SE_SE_EEENSB_IJNSC_ILi0EEESY_SY_EEEEENSB_IJNSA_10UnderscoreES11_S11_EEEEENS7_6detail26Sm90ImplicitGemmTileTraitsINSA_20SM90_TMA_LOAD_IM2COLENSA_14ComposedLayoutINSA_7SwizzleILi3ELi4ELi3EEENSA_18smem_ptr_flag_bitsILi16EEENSW_INSB_IJNSB_IJNSC_ILi8EEENSC_ILi32EEEEEENSB_IJSJ_SE_EEENSB_IJSE_NSC_ILi5EEEEEEEEENSB_IJNSB_IJSJ_NSC_ILi512EEEEEENSB_IJSE_SY_EEENSB_IJSY_NSC_ILi16384EEEEEEEEEEEEEvEENS15_INSA_23SM90_TMA_LOAD_MULTICASTENS17_IS19_S1B_NSW_INSB_IJNSB_IJS1C_S1C_EEES1F_S1H_EEENSB_IJS1K_S1L_NSB_IJSY_NSC_ILi4096EEEEEEEEEEEEEvEEEENS_8epilogue10collective6detail29Sm90TmaWarpSpecializedAdapterINS23_15DefaultEpilogueISM_NSB_IJNSB_IJlllEEESE_SY_EEES28_NS22_6thread17LinearCombinationISM_Li1EffLNS29_9ScaleType4KindE0ELNS_15FloatRoundStyleE2ESM_EENS_4gemm15EpilogueDefaultEEEEEvvEEEEvNT_6ParamsE)
        .other          _ZN7cutlass13device_kernelINS_4conv6kernel13ConvUniversalINS1_16ConvProblemShapeILNS1_8OperatorE0ELi2EEENS1_10collective14CollectiveConvINS1_46MainloopSm90TmaGmmaWarpSpecializedImplicitGemmILS5_0ELi5ELi2EN4cute5tupleIJNSA_1CILi2EEENSC_ILi1EEESE_EEENS1_36KernelImplicitTmaWarpSpecializedSm90ELi1EEENSB_IJNSC_ILi256EEENSC_ILi64EEENSB_IJSJ_EEEEEENS_10bfloat16_tESM_NSA_8TiledMMAINSA_8MMA_AtomIJNSA_4SM904GMMA27MMA_64x64x16_F32BF16BF16_SSILNSQ_5MajorE0ELSS_0ELNSQ_7ScaleInE1ELST_1EEEEEENSA_6LayoutINSB_IJSE_SE_SE_EEENSB_IJNSC_ILi0EEESY_SY_EEEEENSB_IJNSA_10UnderscoreES11_S11_EEEEENS7_6detail26Sm90ImplicitGemmTileTraitsINSA_20SM90_TMA_LOAD_IM2COLENSA_14ComposedLayoutINSA_7SwizzleILi3ELi4ELi3EEENSA_18smem_ptr_flag_bitsILi16EEENSW_INSB_IJNSB_IJNSC_ILi8EEENSC_ILi32EEEEEENSB_IJSJ_SE_EEENSB_IJSE_NSC_ILi5EEEEEEEEENSB_IJNSB_IJSJ_NSC_ILi512EEEEEENSB_IJSE_SY_EEENSB_IJSY_NSC_ILi16384EEEEEEEEEEEEEvEENS15_INSA_23SM90_TMA_LOAD_MULTICASTENS17_IS19_S1B_NSW_INSB_IJNSB_IJS1C_S1C_EEES1F_S1H_EEENSB_IJS1K_S1L_NSB_IJSY_NSC_ILi4096EEEEEEEEEEEEEvEEEENS_8epilogue10collective6detail29Sm90TmaWarpSpecializedAdapterINS23_15DefaultEpilogueISM_NSB_IJNSB_IJlllEEESE_SY_EEES28_NS22_6thread17LinearCombinationISM_Li1EffLNS29_9ScaleType4KindE0ELNS_15FloatRoundStyleE2ESM_EENS_4gemm15EpilogueDefaultEEEEEvvEEEEvNT_6ParamsE,@"STO_CUDA_ENTRY STV_DEFAULT"
_ZN7cutlass13device_kernelINS_4conv6kernel13ConvUniversalINS1_16ConvProblemShapeILNS1_8OperatorE0ELi2EEENS1_10collective14CollectiveConvINS1_46MainloopSm90TmaGmmaWarpSpecializedImplicitGemmILS5_0ELi5ELi2EN4cute5tupleIJNSA_1CILi2EEENSC_ILi1EEESE_EEENS1_36KernelImplicitTmaWarpSpecializedSm90ELi1EEENSB_IJNSC_ILi256EEENSC_ILi64EEENSB_IJSJ_EEEEEENS_10bfloat16_tESM_NSA_8TiledMMAINSA_8MMA_AtomIJNSA_4SM904GMMA27MMA_64x64x16_F32BF16BF16_SSILNSQ_5MajorE0ELSS_0ELNSQ_7ScaleInE1ELST_1EEEEEENSA_6LayoutINSB_IJSE_SE_SE_EEENSB_IJNSC_ILi0EEESY_SY_EEEEENSB_IJNSA_10UnderscoreES11_S11_EEEEENS7_6detail26Sm90ImplicitGemmTileTraitsINSA_20SM90_TMA_LOAD_IM2COLENSA_14ComposedLayoutINSA_7SwizzleILi3ELi4ELi3EEENSA_18smem_ptr_flag_bitsILi16EEENSW_INSB_IJNSB_IJNSC_ILi8EEENSC_ILi32EEEEEENSB_IJSJ_SE_EEENSB_IJSE_NSC_ILi5EEEEEEEEENSB_IJNSB_IJSJ_NSC_ILi512EEEEEENSB_IJSE_SY_EEENSB_IJSY_NSC_ILi16384EEEEEEEEEEEEEvEENS15_INSA_23SM90_TMA_LOAD_MULTICASTENS17_IS19_S1B_NSW_INSB_IJNSB_IJS1C_S1C_EEES1F_S1H_EEENSB_IJS1K_S1L_NSB_IJSY_NSC_ILi4096EEEEEEEEEEEEEvEEEENS_8epilogue10collective6detail29Sm90TmaWarpSpecializedAdapterINS23_15DefaultEpilogueISM_NSB_IJNSB_IJlllEEESE_SY_EEES28_NS22_6thread17LinearCombinationISM_Li1EffLNS29_9ScaleType4KindE0ELNS_15FloatRoundStyleE2ESM_EENS_4gemm15EpilogueDefaultEEEEEvvEEEEvNT_6ParamsE:
[----:B------:R-:W-:Y:S01]  /*0000*/  LDC R1, c[0x0][0x28] ;  /* 0x00000a00ff017b82 */ /* 0x000fe20000000800 */
[----:B------:R-:W0:Y:S01]  /*0010*/  S2R R9, SR_TID.X ;  /* 0x0000000000097919 */ /* 0x000e220000002100 */
[----:B------:R-:W-:Y:S01]  /*0020*/  ELECT P0, URZ, PT ;  /* 0x00000000003f782f */ /* 0x000fe20003800000 */
[----:B------:R-:W-:Y:S01]  /*0030*/  BSSY B0, `(.L_x_0) ;  /* 0x0000010000007945 */ /* 0x000fe20003800000 */
[----:B------:R-:W1:Y:S01]  /*0040*/  S2R R10, SR_CTAID.X ;  /* 0x00000000000a7919 */ /* 0x000e620000002500 */
[--C-:B0-----:R-:W-:Y:S02]  /*0050*/  SHF.R.U32.HI R0, RZ, 0x5, R9.reuse ;  /* 0x00000005ff007819 */ /* 0x101fe40000011609 */
[----:B------:R-:W-:-:S03]  /*0060*/  SHF.R.U32.HI R3, RZ, 0x7, R9 ;  /* 0x00000007ff037819 */ /* 0x000fc60000011609 */
[----:B------:R-:W0:Y:S04]  /*0070*/  SHFL.IDX PT, R2, R0, RZ, 0x1f ;  /* 0x00001fff00027589 */ /* 0x000e2800000e0000 */
[----:B------:R2:W3:Y:S01]  /*0080*/  SHFL.IDX PT, R8, R3, RZ, 0x1f ;  /* 0x00001fff03087589 */ /* 0x0004e200000e0000 */
[----:B0-----:R-:W-:-:S13]  /*0090*/  ISETP.NE.OR P0, PT, R2, RZ, !P0 ;  /* 0x000000ff0200720c */ /* 0x001fda0004705670 */
[----:B-123--:R-:W-:Y:S05]  /*00a0*/  @P0 BRA `(.L_x_1) ;  /* 0x0000000000200947 */ /* 0x00efea0003800000 */
[----:B------:R-:W-:Y:S02]  /*00b0*/  ULDC.64 UR4, c[0x0][0x198] ;  /* 0x0000660000047ab9 */ /* 0x000fe40000000a00 */
[----:B------:R-:W-:Y:S02]  /*00c0*/  UIADD3 UR6, UP0, UR4, 0xf0, URZ ;  /* 0x000000f004067890 */ /* 0x000fe4000ff1e03f */
[----:B------:R-:W-:Y:S02]  /*00d0*/  UIADD3 UR4, UP1, UR4, 0x1f0, URZ ;  /* 0x000001f004047890 */ /* 0x000fe4000ff3e03f */
[----:B------:R-:W-:Y:S02]  /*00e0*/  UIADD3.X UR7, URZ, UR5, URZ, UP0, !UPT ;  /* 0x000000053f077290 */ /* 0x000fe400087fe43f */
[----:B------:R-:W-:-:S07]  /*00f0*/  UIADD3.X UR5, URZ, UR5, URZ, UP1, !UPT ;  /* 0x000000053f057290 */ /* 0x000fce0008ffe43f */
[----:B------:R0:W-:Y:S02]  /*0100*/  UTMACCTL.PF [UR6] ;  /* 0x00000000060079b9 */ /* 0x0001e40008040000 */
[----:B------:R0:W-:Y:S02]  /*0110*/  UTMACCTL.PF [UR4] ;  /* 0x00000000040079b9 */ /* 0x0001e40008040000 */
[----:B0-----:R-:W-:Y:S01]  /*0120*/  NOP ;  /* 0x0000000000007918 */ /* 0x001fe20000000000 */
.L_x_1:
[----:B------:R-:W-:Y:S05]  /*0130*/  BSYNC B0 ;  /* 0x0000000000007941 */ /* 0x000fea0003800000 */
.L_x_0:
[----:B------:R-:W0:Y:S01]  /*0140*/  SHFL.IDX PT, R0, R0, RZ, 0x1f ;  /* 0x00001fff00007589 */ /* 0x000e2200000e0000 */
[----:B------:R-:W-:Y:S02]  /*0150*/  SHF.R.S32.HI R4, RZ, 0x1f, R9 ;  /* 0x0000001fff047819 */ /* 0x000fe40000011409 */
[----:B------:R-:W-:Y:S01]  /*0160*/  I2FP.F32.U32 R6, R10 ;  /* 0x0000000a00067245 */ /* 0x000fe20000201000 */
[----:B------:R-:W1:Y:S01]  /*0170*/  S2R R13, SR_CTAID.Y ;  /* 0x00000000000d7919 */ /* 0x000e620000002600 */
[----:B------:R-:W-:-:S04]  /*0180*/  LEA.HI R4, R4, R9, RZ, 0x7 ;  /* 0x0000000904047211 */ /* 0x000fc800078f38ff */
[----:B------:R-:W-:-:S05]  /*0190*/  LOP3.LUT R4, R4, 0xffffff80, RZ, 0xc0, !PT ;  /* 0xffffff8004047812 */ /* 0x000fca00078ec0ff */
[----:B------:R-:W-:-:S05]  /*01a0*/  IMAD.IADD R12, R9, 0x1, -R4 ;  /* 0x00000001090c7824 */ /* 0x000fca00078e0a04 */
[----:B------:R-:W-:-:S04]  /*01b0*/  SHF.R.S32.HI R3, RZ, 0x1f, R12 ;  /* 0x0000001fff037819 */ /* 0x000fc8000001140c */
[----:B------:R-:W-:Y:S02]  /*01c0*/  LEA.HI R3, R3, R12, RZ, 0x3 ;  /* 0x0000000c03037211 */ /* 0x000fe400078f18ff */
[----:B0-----:R-:W-:Y:S02]  /*01d0*/  ISETP.NE.AND P0, PT, R0, RZ, PT ;  /* 0x000000ff0000720c */ /* 0x001fe40003f05270 */
[--C-:B------:R-:W-:Y:S02]  /*01e0*/  SHF.R.S32.HI R4, RZ, 0x3, R3.reuse ;  /* 0x00000003ff047819 */ /* 0x100fe40000011403 */
[----:B------:R-:W-:Y:S02]  /*01f0*/  SHF.R.S32.HI R3, RZ, 0x1f, R3 ;  /* 0x0000001fff037819 */ /* 0x000fe40000011403 */
[----:B------:R-:W-:-:S07]  /*0200*/  SHF.R.S32.HI R5, RZ, 0x1f, R0 ;  /* 0x0000001fff057819 */ /* 0x000fce0000011400 */
[----:B-1----:R-:W-:Y:S05]  /*0210*/  @P0 BRA `(.L_x_2) ;  /* 0x0000000000600947 */ /* 0x002fea0003800000 */
[----:B------:R-:W0:Y:S01]  /*0220*/  S2UR UR8, SR_CgaCtaId ;  /* 0x00000000000879c3 */ /* 0x000e220000008800 */
[----:B------:R-:W-:Y:S01]  /*0230*/  UMOV UR4, 0x400 ;  /* 0x0000040000047882 */ /* 0x000fe20000000000 */
[----:B------:R-:W-:Y:S01]  /*0240*/  UMOV UR5, 0x1 ;  /* 0x0000000100057882 */ /* 0x000fe20000000000 */
[----:B------:R-:W-:Y:S01]  /*0250*/  UMOV UR6, 0x2 ;  /* 0x0000000200067882 */ /* 0x000fe20000000000 */
[----:B------:R-:W-:Y:S01]  /*0260*/  ELECT P0, URZ, PT ;  /* 0x00000000003f782f */ /* 0x000fe20003800000 */
[----:B------:R-:W-:-:S04]  /*0270*/  UIADD3 UR6, -UR6, 0x100000, URZ ;  /* 0x0010000006067890 */ /* 0x000fc8000fffe13f */
[----:B------:R-:W-:Y:S02]  /*0280*/  USHF.L.U32 UR7, UR6, 0xb, URZ ;  /* 0x0000000b06077899 */ /* 0x000fe4000800063f */
[----:B------:R-:W-:Y:S02]  /*0290*/  USHF.L.U32 UR6, UR6, 0x1, URZ ;  /* 0x0000000106067899 */ /* 0x000fe4000800063f */
[----:B0-----:R-:W-:Y:S02]  /*02a0*/  ULEA UR8, UR8, UR4, 0x18 ;  /* 0x0000000408087291 */ /* 0x001fe4000f8ec03f */
[----:B------:R-:W-:-:S04]  /*02b0*/  UIADD3 UR4, -UR5, 0x100000, URZ ;  /* 0x0010000005047890 */ /* 0x000fc8000fffe13f */
[----:B------:R-:W-:Y:S02]  /*02c0*/  USHF.L.U32 UR5, UR4, 0xb, URZ ;  /* 0x0000000b04057899 */ /* 0x000fe4000800063f */
[----:B------:R-:W-:Y:S01]  /*02d0*/  USHF.L.U32 UR4, UR4, 0x1, URZ ;  /* 0x0000000104047899 */ /* 0x000fe2000800063f */
[----:B------:R-:W0:Y:S11]  /*02e0*/  FENCE.VIEW.ASYNC.S ;  /* 0x00000000000073c6 */ /* 0x000e360000000000 */
[----:B0-----:R0:W1:Y:S01]  /*02f0*/  SYNCS.EXCH.64 URZ, [UR8+0x32000], UR4 ;  /* 0x03200004083f75b2 */ /* 0x0010620008000100 */
[----:B------:R0:W2:Y:S01]  /*0300*/  SYNCS.EXCH.64 URZ, [UR8+0x32028], UR6 ;  /* 0x03202806083f75b2 */ /* 0x0000a20008000100 */
[----:B------:R0:W3:Y:S01]  /*0310*/  SYNCS.EXCH.64 URZ, [UR8+0x32008], UR4 ;  /* 0x03200804083f75b2 */ /* 0x0000e20008000100 */
[----:B------:R0:W4:Y:S01]  /*0320*/  SYNCS.EXCH.64 URZ, [UR8+0x32030], UR6 ;  /* 0x03203006083f75b2 */ /* 0x0001220008000100 */
[----:B------:R0:W0:Y:S01]  /*0330*/  SYNCS.EXCH.64 URZ, [UR8+0x32010], UR4 ;  /* 0x03201004083f75b2 */ /* 0x0000220008000100 */
[----:B------:R0:W0:Y:S01]  /*0340*/  SYNCS.EXCH.64 URZ, [UR8+0x32038], UR6 ;  /* 0x03203806083f75b2 */ /* 0x0000220008000100 */
[----:B------:R0:W0:Y:S01]  /*0350*/  SYNCS.EXCH.64 URZ, [UR8+0x32018], UR4 ;  /* 0x03201804083f75b2 */ /* 0x0000220008000100 */
[----:B------:R0:W0:Y:S01]  /*0360*/  SYNCS.EXCH.64 URZ, [UR8+0x32040], UR6 ;  /* 0x03204006083f75b2 */ /* 0x0000220008000100 */
[----:B------:R0:W0:Y:S01]  /*0370*/  SYNCS.EXCH.64 URZ, [UR8+0x32020], UR4 ;  /* 0x03202004083f75b2 */ /* 0x0000220008000100 */
[----:B------:R0:W0:Y:S01]  /*0380*/  SYNCS.EXCH.64 URZ, [UR8+0x32048], UR6 ;  /* 0x03204806083f75b2 */ /* 0x0000220008000100 */
[----:B------:R-:W-:Y:S01]  /*0390*/  NOP ;  /* 0x0000000000007918 */ /* 0x000fe20000000000 */
.L_x_2:
[----:B0-----:R-:W-:Y:S01]  /*03a0*/  ULDC UR4, c[0x0][0x150] ;  /* 0x0000540000047ab9 */ /* 0x001fe20000000800 */
[----:B------:R-:W-:Y:S01]  /*03b0*/  LEA.HI R3, R3, R4, RZ, 0x2 ;  /* 0x0000000403037211 */ /* 0x000fe200078f10ff */
[----:B------:R-:W-:Y:S01]  /*03c0*/  FMUL R6, R6, UR4 ;  /* 0x0000000406067c20 */ /* 0x000fe20008400000 */
[----:B------:R-:W-:Y:S01]  /*03d0*/  LEA.HI R5, R5, R0, RZ, 0x2 ;  /* 0x0000000005057211 */ /* 0x000fe200078f10ff */
[----:B------:R-:W-:Y:S01]  /*03e0*/  ULDC UR4, c[0x0][0x154] ;  /* 0x0000550000047ab9 */ /* 0x000fe20000000800 */
[----:B------:R-:W-:Y:S01]  /*03f0*/  LOP3.LUT R3, R3, 0xfffffffc, RZ, 0xc0, !PT ;  /* 0xfffffffc03037812 */ /* 0x000fe200078ec0ff */
[----:B------:R-:W0:Y:S01]  /*0400*/  LDC R11, c[0x0][0x140] ;  /* 0x00005000ff0b7b82 */ /* 0x000e220000000800 */
[----:B------:R-:W-:Y:S01]  /*0410*/  LOP3.LUT R5, R5, 0x3ffffffc, RZ, 0xc0, !PT ;  /* 0x3ffffffc05057812 */ /* 0x000fe200078ec0ff */
[----:B------:R-:W5:Y:S01]  /*0420*/  F2I.U32.TRUNC.NTZ R6, R6 ;  /* 0x0000000600067305 */ /* 0x000f62000020f000 */
[----:B------:R-:W-:Y:S01]  /*0430*/  LOP3.LUT P0, RZ, R12, 0x7, RZ, 0xc0, !PT ;  /* 0x000000070cff7812 */ /* 0x000fe2000780c0ff */
[----:B------:R-:W-:Y:S01]  /*0440*/  IMAD.IADD R3, R4, 0x1, -R3 ;  /* 0x0000000104037824 */ /* 0x000fe200078e0a03 */
[----:B------:R-:W-:Y:S01]  /*0450*/  I2FP.F32.U32 R4, R13 ;  /* 0x0000000d00047245 */ /* 0x000fe20000201000 */
[----:B------:R-:W-:Y:S01]  /*0460*/  IMAD.IADD R0, R0, 0x1, -R5 ;  /* 0x0000000100007824 */ /* 0x000fe200078e0a05 */
[----:B------:R-:W-:Y:S01]  /*0470*/  ISETP.NE.AND P3, PT, R8, 0x1, PT ;  /* 0x000000010800780c */ /* 0x000fe20003f65270 */
[----:B------:R-:W-:Y:S01]  /*0480*/  NOP ;  /* 0x0000000000007918 */ /* 0x000fe20000000000 */
[----:B------:R-:W-:Y:S01]  /*0490*/  NOP ;  /* 0x0000000000007918 */ /* 0x000fe20000000000 */
[----:B------:R-:W-:-:S02]  /*04a0*/  IMAD R0, R0, 0x4, R3 ;  /* 0x0000000400007824 */ /* 0x000fc400078e0203 */
[----:B------:R-:W-:Y:S01]  /*04b0*/  FMUL R7, R4, UR4 ;  /* 0x0000000404077c20 */ /* 0x000fe20008400000 */
[----:B------:R-:W-:Y:S02]  /*04c0*/  ULDC UR4, c[0x0][0x144] ;  /* 0x0000510000047ab9 */ /* 0x000fe40000000800 */
[C---:B------:R-:W-:Y:S01]  /*04d0*/  LEA.HI R3, R0.reuse, R0, RZ, 0x1 ;  /* 0x0000000000037211 */ /* 0x040fe200078f08ff */
[----:B-----5:R-:W-:Y:S02]  /*04e0*/  IMAD.MOV R5, RZ, RZ, -R6 ;  /* 0x000000ffff057224 */ /* 0x020fe400078e0a06 */
[----:B------:R-:W5:Y:S01]  /*04f0*/  F2I.U32.TRUNC.NTZ R7, R7 ;  /* 0x0000000700077305 */ /* 0x000f62000020f000 */
[----:B------:R-:W-:Y:S01]  /*0500*/  LOP3.LUT R3, R3, 0xfffffffe, RZ, 0xc0, !PT ;  /* 0xfffffffe03037812 */ /* 0x000fe200078ec0ff */
[----:B------:R-:W-:Y:S01]  /*0510*/  IMAD R4, R5, UR4, R10 ;  /* 0x0000000405047c24 */ /* 0x000fe2000f8e020a */
[----:B------:R-:W-:Y:S01]  /*0520*/  ULDC UR4, c[0x0][0x148] ;  /* 0x0000520000047ab9 */ /* 0x000fe20000000800 */
[C---:B------:R-:W-:Y:S01]  /*0530*/  IMAD.SHL.U32 R5, R0.reuse, 0x4, RZ ;  /* 0x0000000400057824 */ /* 0x040fe200078e00ff */
[----:B0-----:R-:W-:Y:S01]  /*0540*/  ISETP.EQ.U32.AND P1, PT, R11, 0x1, PT ;  /* 0x000000010b00780c */ /* 0x001fe20003f22070 */
[----:B------:R-:W-:-:S03]  /*0550*/  IMAD.IADD R3, R0, 0x1, -R3 ;  /* 0x0000000100037824 */ /* 0x000fc600078e0a03 */
[----:B------:R-:W-:Y:S02]  /*0560*/  LOP3.LUT R0, R0, 0xc, R5, 0x78, !PT ;  /* 0x0000000c00007812 */ /* 0x000fe400078e7805 */
[----:B------:R-:W-:Y:S02]  /*0570*/  ISETP.NE.AND P4, PT, R3, R4, PT ;  /* 0x000000040300720c */ /* 0x000fe40003f85270 */
[----:B------:R-:W-:Y:S01]  /*0580*/  SHF.R.S32.HI R3, RZ, 0x1f, R2 ;  /* 0x0000001fff037819 */ /* 0x000fe20000011402 */
[----:B-----5:R-:W-:Y:S01]  /*0590*/  IMAD.MOV R6, RZ, RZ, -R7 ;  /* 0x000000ffff067224 */ /* 0x020fe200078e0a07 */
[----:B------:R-:W-:Y:S02]  /*05a0*/  ISETP.LT.U32.AND P0, PT, R0, 0x2, !P0 ;  /* 0x000000020000780c */ /* 0x000fe40004701070 */
[----:B------:R-:W-:Y:S01]  /*05b0*/  LEA.HI R3, R3, R2, RZ, 0x2 ;  /* 0x0000000203037211 */ /* 0x000fe200078f10ff */
[----:B------:R-:W-:-:S03]  /*05c0*/  IMAD R7, R6, UR4, R13 ;  /* 0x0000000406077c24 */ /* 0x000fc6000f8e020d */
[----:B------:R-:W-:-:S03]  /*05d0*/  LOP3.LUT R3, R3, 0xfffffffc, RZ, 0xc0, !PT ;  /* 0xfffffffc03037812 */ /* 0x000fc600078ec0ff */
[----:B------:R-:W-:Y:S02]  /*05e0*/  @P4 LEA.HI R4, R0, R0, RZ, 0x1 ;  /* 0x0000000000044211 */ /* 0x000fe400078f08ff */
[----:B------:R-:W-:Y:S01]  /*05f0*/  IMAD.IADD R5, R2, 0x1, -R3 ;  /* 0x0000000102057824 */ /* 0x000fe200078e0a03 */
[----:B------:R-:W-:Y:S02]  /*0600*/  SEL R3, RZ, 0x1, !P0 ;  /* 0x00000001ff037807 */ /* 0x000fe40004000000 */
[----:B------:R-:W-:Y:S02]  /*0610*/  @P4 SHF.R.S32.HI R4, RZ, 0x1, R4 ;  /* 0x00000001ff044819 */ /* 0x000fe40000011404 */
[----:B------:R-:W-:Y:S02]  /*0620*/  LOP3.LUT P2, RZ, R8, R5, RZ, 0xfc, !PT ;  /* 0x0000000508ff7212 */ /* 0x000fe4000784fcff */
[----:B------:R-:W-:Y:S01]  /*0630*/  @P4 ISETP.NE.AND P5, PT, R4, R7, PT ;  /* 0x000000070400420c */ /* 0x000fe20003fa5270 */
[----:B------:R-:W-:Y:S01]  /*0640*/  IMAD.MOV.U32 R4, RZ, RZ, 0x1 ;  /* 0x00000001ff047424 */ /* 0x000fe200078e00ff */
[----:B------:R-:W-:-:S02]  /*0650*/  SEL R2, RZ, 0x1, P2 ;  /* 0x00000001ff027807 */ /* 0x000fc40001000000 */
[----:B------:R-:W-:Y:S02]  /*0660*/  @P4 SEL R4, RZ, 0x1, P5 ;  /* 0x00000001ff044807 */ /* 0x000fe40002800000 */
[----:B------:R-:W-:Y:S02]  /*0670*/  SEL R2, R2, 0x2, P3 ;  /* 0x0000000202027807 */ /* 0x000fe40001800000 */
[----:B------:R-:W-:Y:S01]  /*0680*/  LOP3.LUT R4, R4, R3, RZ, 0xc0, !PT ;  /* 0x0000000304047212 */ /* 0x000fe200078ec0ff */
[----:B------:R-:W-:Y:S06]  /*0690*/  @!P1 BRA `(.L_x_3) ;  /* 0x0000000000089947 */ /* 0x000fec0003800000 */
[----:B-1234-:R-:W-:Y:S01]  /*06a0*/  UCGABAR_ARV ;  /* 0x00000000000079c7 */ /* 0x01efe20008000000 */
[----:B------:R-:W-:Y:S05]  /*06b0*/  BRA `(.L_x_4) ;  /* 0x0000000000047947 */ /* 0x000fea0003800000 */
.L_x_3:
[----:B-1234-:R-:W-:Y:S01]  /*06c0*/  NOP ;  /* 0x0000000000007918 */ /* 0x01efe20000000000 */
.L_x_4:
[----:B------:R-:W-:Y:S01]  /*06d0*/  ULDC.64 UR4, c[0x0][0x598] ;  /* 0x0001660000047ab9 */ /* 0x000fe20000000a00 */
[----:B------:R-:W-:Y:S01]  /*06e0*/  ULDC.64 UR12, c[0x0][0x208] ;  /* 0x00008200000c7ab9 */ /* 0x000fe20000000a00 */
[----:B------:R-:W-:-:S04]  /*06f0*/  ISETP.NE.U32.AND P0, PT, RZ, UR4, PT ;  /* 0x00000004ff007c0c */ /* 0x000fc8000bf05070 */
[----:B------:R-:W-:-:S13]  /*0700*/  ISETP.NE.AND.EX P0, PT, RZ, UR5, PT, P0 ;  /* 0x00000005ff007c0c */ /* 0x000fda000bf05300 */
[----:B------:R-:W-:Y:S05]  /*0710*/  @!P0 BRA `(.L_x_5) ;  /* 0x00000000001c8947 */ /* 0x000fea0003800000 */
[----:B------:R-:W0:Y:S02]  /*0720*/  LDC.64 R6, c[0x0][0x598] ;  /* 0x00016600ff067b82 */ /* 0x000e240000000a00 */
[----:B0-----:R-:W2:Y:S02]  /*0730*/  LDG.E.64 R6, desc[UR12][R6.64] ;  /* 0x0000000c06067981 */ /* 0x001ea4000c1e1b00 */
[----:B--2---:R-:W-:-:S04]  /*0740*/  ISETP.NE.U32.AND P0, PT, R6, RZ, PT ;  /* 0x000000ff0600720c */ /* 0x004fc80003f05070 */
[----:B------:R-:W-:-:S13]  /*0750*/  ISETP.NE.AND.EX P0, PT, R7, RZ, PT, P0 ;  /* 0x000000ff0700720c */ /* 0x000fda0003f05300 */
[----:B------:R-:W-:Y:S05]  /*0760*/  @!P0 BRA `(.L_x_5) ;  /* 0x0000000000088947 */ /* 0x000fea0003800000 */
[----:B------:R0:W5:Y:S01]  /*0770*/  LD.E R11, desc[UR12][R6.64] ;  /* 0x0000000c060b7980 */ /* 0x000162000c101900 */
[----:B------:R-:W-:Y:S05]  /*0780*/  BRA `(.L_x_6) ;  /* 0x0000000000207947 */ /* 0x000fea0003800000 */
.L_x_5:
[----:B------:R-:W-:Y:S02]  /*0790*/  ULDC.64 UR4, c[0x0][0x588] ;  /* 0x0001620000047ab9 */ /* 0x000fe40000000a00 */
[----:B------:R-:W-:-:S04]  /*07a0*/  ISETP.NE.U32.AND P0, PT, RZ, UR4, PT ;  /* 0x00000004ff007c0c */ /* 0x000fc8000bf05070 */
[----:B------:R-:W-:-:S13]  /*07b0*/  ISETP.NE.AND.EX P0, PT, RZ, UR5, PT, P0 ;  /* 0x00000005ff007c0c */ /* 0x000fda000bf05300 */
[----:B------:R-:W-:Y:S05]  /*07c0*/  @!P0 BRA `(.L_x_7) ;  /* 0x00000000000c8947 */ /* 0x000fea0003800000 */
[----:B------:R-:W0:Y:S02]  /*07d0*/  LDC.64 R6, c[0x0][0x588] ;  /* 0x00016200ff067b82 */ /* 0x000e240000000a00 */
[----:B0-----:R1:W5:Y:S01]  /*07e0*/  LDG.E R11, desc[UR12][R6.64] ;  /* 0x0000000c060b7981 */ /* 0x001362000c1e1900 */
[----:B------:R-:W-:Y:S05]  /*07f0*/  BRA `(.L_x_6) ;  /* 0x0000000000047947 */ /* 0x000fea0003800000 */
.L_x_7:
[----:B------:R-:W2:Y:S02]  /*0800*/  LDC R11, c[0x0][0x580] ;  /* 0x00016000ff0b7b82 */ /* 0x000ea40000000800 */
.L_x_6:
[----:B------:R-:W-:Y:S02]  /*0810*/  ULDC.64 UR4, c[0x0][0x5a0] ;  /* 0x0001680000047ab9 */ /* 0x000fe40000000a00 */
[----:B------:R-:W-:-:S04]  /*0820*/  ISETP.NE.U32.AND P0, PT, RZ, UR4, PT ;  /* 0x00000004ff007c0c */ /* 0x000fc8000bf05070 */
[----:B------:R-:W-:-:S13]  /*0830*/  ISETP.NE.AND.EX P0, PT, RZ, UR5, PT, P0 ;  /* 0x00000005ff007c0c */ /* 0x000fda000bf05300 */
[----:B------:R-:W-:Y:S05]  /*0840*/  @!P0 BRA `(.L_x_8) ;  /* 0x00000000001c8947 */ /* 0x000fea0003800000 */
[----:B01----:R-:W0:Y:S02]  /*0850*/  LDC.64 R6, c[0x0][0x5a0] ;  /* 0x00016800ff067b82 */ /* 0x003e240000000a00 */
[----:B0-----:R-:W3:Y:S02]  /*0860*/  LDG.E.64 R6, desc[UR12][R6.64] ;  /* 0x0000000c06067981 */ /* 0x001ee4000c1e1b00 */
[----:B---3--:R-:W-:-:S04]  /*0870*/  ISETP.NE.U32.AND P0, PT, R6, RZ, PT ;  /* 0x000000ff0600720c */ /* 0x008fc80003f05070 */
[----:B------:R-:W-:-:S13]  /*0880*/  ISETP.NE.AND.EX P0, PT, R7, RZ, PT, P0 ;  /* 0x000000ff0700720c */ /* 0x000fda0003f05300 */
[----:B------:R-:W-:Y:S05]  /*0890*/  @!P0 BRA `(.L_x_8) ;  /* 0x0000000000088947 */ /* 0x000fea0003800000 */
[----:B------:R0:W5:Y:S01]  /*08a0*/  LD.E R14, desc[UR12][R6.64] ;  /* 0x0000000c060e7980 */ /* 0x000162000c101900 */
[----:B------:R-:W-:Y:S05]  /*08b0*/  BRA `(.L_x_9) ;  /* 0x0000000000207947 */ /* 0x000fea0003800000 */
.L_x_8:
[----:B------:R-:W-:Y:S02]  /*08c0*/  ULDC.64 UR4, c[0x0][0x590] ;  /* 0x0001640000047ab9 */ /* 0x000fe40000000a00 */
[----:B------:R-:W-:-:S04]  /*08d0*/  ISETP.NE.U32.AND P0, PT, RZ, UR4, PT ;  /* 0x00000004ff007c0c */ /* 0x000fc8000bf05070 */
[----:B------:R-:W-:-:S13]  /*08e0*/  ISETP.NE.AND.EX P0, PT, RZ, UR5, PT, P0 ;  /* 0x00000005ff007c0c */ /* 0x000fda000bf05300 */
[----:B------:R-:W-:Y:S05]  /*08f0*/  @!P0 BRA `(.L_x_10) ;  /* 0x00000000000c8947 */ /* 0x000fea0003800000 */
[----:B------:R-:W3:Y:S02]  /*0900*/  LDC.64 R14, c[0x0][0x590] ;  /* 0x00016400ff0e7b82 */ /* 0x000ee40000000a00 */
[----:B---3--:R3:W5:Y:S01]  /*0910*/  LDG.E R14, desc[UR12][R14.64] ;  /* 0x0000000c0e0e7981 */ /* 0x008762000c1e1900 */
[----:B------:R-:W-:Y:S05]  /*0920*/  BRA `(.L_x_9) ;  /* 0x0000000000047947 */ /* 0x000fea0003800000 */
.L_x_10:
[----:B------:R-:W4:Y:S02]  /*0930*/  LDC R14, c[0x0][0x584] ;  /* 0x00016100ff0e7b82 */ /* 0x000f240000000800 */
.L_x_9:
[----:B------:R-:W1:Y:S08]  /*0940*/  LDC R3, c[0x0][0x3c4] ;  /* 0x0000f100ff037b82 */ /* 0x000e700000000800 */
[----:B------:R-:W2:Y:S01]  /*0950*/  LDC.64 R16, c[0x0][0x3c8] ;  /* 0x0000f200ff107b82 */ /* 0x000ea20000000a00 */
[----:B-1----:R-:W-:-:S05]  /*0960*/  VIADD R3, R3, 0x3f ;  /* 0x0000003f03037836 */ /* 0x002fca0000000000 */
[----:B0-----:R-:W-:-:S04]  /*0970*/  SHF.R.S32.HI R6, RZ, 0x1f, R3 ;  /* 0x0000001fff067819 */ /* 0x001fc80000011403 */
[----:B------:R-:W-:-:S04]  /*0980*/  LEA.HI R6, R6, R3, RZ, 0x6 ;  /* 0x0000000306067211 */ /* 0x000fc800078f30ff */
[----:B------:R-:W-:-:S05]  /*0990*/  SHF.R.S32.HI R7, RZ, 0x6, R6 ;  /* 0x00000006ff077819 */ /* 0x000fca0000011406 */
[----:B--2---:R-:W-:-:S04]  /*09a0*/  IMAD R6, R7, R16, RZ ;  /* 0x0000001007067224 */ /* 0x004fc800078e02ff */
[----:B------:R-:W-:Y:S01]  /*09b0*/  IMAD R3, R6, R17, RZ ;  /* 0x0000001106037224 */ /* 0x000fe200078e02ff */
[----:B------:R-:W-:Y:S06]  /*09c0*/  @!P1 BRA `(.L_x_11) ;  /* 0x00000000000c9947 */ /* 0x000fec0003800000 */
[----:B------:R-:W-:Y:S01]  /*09d0*/  UCGABAR_WAIT ;  /* 0x0000000000007dc7 */ /* 0x000fe20008000000 */
[----:B------:R-:W-:Y:S01]  /*09e0*/  CCTL.IVALL ;  /* 0x00000000ff00798f */ /* 0x000fe20002000000 */
[----:B------:R-:W-:Y:S05]  /*09f0*/  BRA `(.L_x_12) ;  /* 0x0000000000047947 */ /* 0x000fea0003800000 */
.L_x_11:
[----:B------:R-:W-:Y:S06]  /*0a00*/  BAR.SYNC.DEFER_BLOCKING 0x0 ;  /* 0x0000000000007b1d */ /* 0x000fec0000010000 */
.L_x_12:
[----:B------:R-:W-:-:S13]  /*0a10*/  ISETP.NE.AND P0, PT, R8, RZ, PT ;  /* 0x000000ff0800720c */ /* 0x000fda0003f05270 */
[----:B------:R-:W-:Y:S05]  /*0a20*/  @!P0 BRA `(.L_x_13) ;  /* 0x000000b400f88947 */ /* 0x000fea0003800000 */
[----:B------:R-:W-:-:S13]  /*0a30*/  ISETP.NE.AND P0, PT, R8, 0x1, PT ;  /* 0x000000010800780c */ /* 0x000fda0003f05270 */
[----:B------:R-:W-:Y:S05]  /*0a40*/  @P0 EXIT ;  /* 0x000000000000094d */ /* 0x000fea0003800000 */
[----:B------:R-:W-:Y:S01]  /*0a50*/  ISETP.GE.AND P0, PT, R3, 0x1, PT ;  /* 0x000000010300780c */ /* 0x000fe20003f06270 */
[----:B------:R-:W-:Y:S01]  /*0a60*/  UMOV UR4, URZ ;  /* 0x0000003f00047c82 */ /* 0x000fe20008000000 */
[----:B------:R-:W-:Y:S02]  /*0a70*/  CS2R R54, SRZ ;  /* 0x0000000000367805 */ /* 0x000fe4000001ff00 */
[----:B------:R-:W-:Y:S02]  /*0a80*/  CS2R R120, SRZ ;  /* 0x0000000000787805 */ /* 0x000fe4000001ff00 */
[----:B------:R-:W-:Y:S02]  /*0a90*/  CS2R R122, SRZ ;  /* 0x00000000007a7805 */ /* 0x000fe4000001ff00 */
[----:B------:R-:W-:Y:S02]  /*0aa0*/  CS2R R124, SRZ ;  /* 0x00000000007c7805 */ /* 0x000fe4000001ff00 */
[----:B------:R-:W-:-:S02]  /*0ab0*/  CS2R R126, SRZ ;  /* 0x00000000007e7805 */ /* 0x000fc4000001ff00 */
[----:B------:R-:W-:Y:S02]  /*0ac0*/  CS2R R128, SRZ ;  /* 0x0000000000807805 */ /* 0x000fe4000001ff00 */
        /* <DEDUP_REMOVED lines=57> */
[----:B------:R-:W-:Y:S01]  /*0e60*/  CS2R R52, SRZ ;  /* 0x0000000000347805 */ /* 0x000fe2000001ff00 */
[----:B------:R-:W-:Y:S06]  /*0e70*/  @!P0 BRA `(.L_x_14) ;  /* 0x0000000400688947 */ /* 0x000fec0003800000 */
[----:B------:R-:W-:-:S04]  /*0e80*/  LOP3.LUT R5, R2, 0x1, RZ, 0xfc, !PT ;  /* 0x0000000102057812 */ /* 0x000fc800078efcff */
[----:B------:R-:W-:-:S13]  /*0e90*/  ISETP.NE.AND P1, PT, R5, 0x3, PT ;  /* 0x000000030500780c */ /* 0x000fda0003f25270 */
[----:B------:R-:W-:Y:S05]  /*0ea0*/  @!P1 BRA `(.L_x_15) ;  /* 0x0000000000049947 */ /* 0x000fea0003800000 */
[----:B------:R-:W-:Y:S01]  /*0eb0*/  BPT.TRAP 0x1 ;  /* 0x000000040000795c */ /* 0x000fe20000300000 */
.L_x_15:
[----:B------:R-:W0:Y:S01]  /*0ec0*/  S2UR UR5, SR_CgaCtaId ;  /* 0x00000000000579c3 */ /* 0x000e220000008800 */
[----:B------:R-:W-:Y:S01]  /*0ed0*/  SHF.L.U32 R5, RZ, 0x1f, RZ ;  /* 0x0000001fff057819 */ /* 0x000fe200000006ff */
[----:B------:R-:W-:Y:S02]  /*0ee0*/  UMOV UR4, 0x400 ;  /* 0x0000040000047882 */ /* 0x000fe40000000000 */
[----:B0-----:R-:W-:-:S12]  /*0ef0*/  ULEA UR4, UR5, UR4, 0x18 ;  /* 0x0000000405047291 */ /* 0x001fd8000f8ec03f */
.L_x_16:
[----:B0-----:R-:W-:-:S04]  /*0f00*/  IMAD.U32 R6, RZ, RZ, UR4 ;  /* 0x00000004ff067e24 */ /* 0x001fc8000f8e00ff */
[----:B------:R0:W1:Y:S03]  /*0f10*/  SYNCS.PHASECHK.TRANS64.TRYWAIT P1, [R6+URZ+0x32000], R5 ;  /* 0x03200005060075a7 */ /* 0x000066000802017f */
[----:B-1----:R-:W-:Y:S05]  /*0f20*/  @!P1 NANOSLEEP.SYNCS 0x989680 ;  /* 0x009896800000995d */ /* 0x002fea0003900000 */
[----:B------:R-:W1:Y:S02]  /*0f30*/  @!P1 SYNCS.PHASECHK.TRANS64 P1, [R6+URZ+0x32000], R5 ;  /* 0x03200005060095a7 */ /* 0x000e64000802007f */
[----:B-1----:R-:W-:Y:S05]  /*0f40*/  @!P1 BRA `(.L_x_16) ;  /* 0xfffffffc00ec9947 */ /* 0x002fea000383ffff */
[----:B------:R-:W-:Y:S01]  /*0f50*/  UIADD3 UR5, UR4, 0x28000, URZ ;  /* 0x0002800004057890 */ /* 0x000fe2000fffe03f */
[----:B------:R-:W-:Y:S01]  /*0f60*/  WARPGROUP.ARRIVE ;  /* 0x00000000000079c5 */ /* 0x000fe20000000000 */
[----:B------:R-:W-:Y:S02]  /*0f70*/  USHF.R.U32.HI UR4, URZ, 0x4, UR4 ;  /* 0x000000043f047899 */ /* 0x000fe40008011604 */
[----:B------:R-:W-:Y:S02]  /*0f80*/  USHF.R.U32.HI UR5, URZ, 0x4, UR5 ;  /* 0x000000043f057899 */ /* 0x000fe40008011605 */
[----:B------:R-:W-:Y:S02]  /*0f90*/  ULOP3.LUT UR4, UR4, 0x3fff, URZ, 0xc0, !UPT ;  /* 0x00003fff04047892 */ /* 0x000fe4000f8ec03f */
[----:B------:R-:W-:Y:S02]  /*0fa0*/  ULOP3.LUT UR5, UR5, 0x3fff, URZ, 0xc0, !UPT ;  /* 0x00003fff05057892 */ /* 0x000fe4000f8ec03f */
[----:B------:R-:W-:-:S02]  /*0fb0*/  ULOP3.LUT UR4, UR4, 0x10000, URZ, 0xfc, !UPT ;  /* 0x0001000004047892 */ /* 0x000fc4000f8efc3f */
[----:B------:R-:W-:Y:S02]  /*0fc0*/  ULOP3.LUT UR6, UR5, 0x10000, URZ, 0xfc, !UPT ;  /* 0x0001000005067892 */ /* 0x000fe4000f8efc3f */
[----:B------:R-:W-:Y:S02]  /*0fd0*/  UIADD3 UR5, UR4, 0x200, URZ ;  /* 0x0000020004057890 */ /* 0x000fe4000fffe03f */
[----:B------:R-:W-:Y:S02]  /*0fe0*/  UIADD3 UR7, UR4, 0x400, URZ ;  /* 0x0000040004077890 */ /* 0x000fe4000fffe03f */
[----:B------:R-:W-:Y:S01]  /*0ff0*/  UMOV UR8, UR4 ;  /* 0x0000000400087c82 */ /* 0x000fe20008000000 */
[----:B------:R-:W-:Y:S01]  /*1000*/  UMOV UR9, 0x40000040 ;  /* 0x4000004000097882 */ /* 0x000fe20000000000 */
[----:B------:R-:W-:Y:S01]  /*1010*/  UMOV UR10, UR6 ;  /* 0x00000006000a7c82 */ /* 0x000fe20008000000 */
[----:B------:R-:W-:Y:S01]  /*1020*/  UMOV UR11, 0x40000040 ;  /* 0x40000040000b7882 */ /* 0x000fe20000000000 */
[----:B------:R-:W-:Y:S01]  /*1030*/  UIADD3 UR14, UR4, 0x600, URZ ;  /* 0x00000600040e7890 */ /* 0x000fe2000fffe03f */
[----:B------:R-:W-:Y:S01]  /*1040*/  HGMMA.64x64x16.F32.BF16 R120, gdesc[UR8], RZ, !UPT ;  /* 0x00e00000087879f0 */ /* 0x000fe2000c7018ff */
        /* <DEDUP_REMOVED lines=12> */
[----:B------:R-:W-:-:S02]  /*1110*/  UIADD3 UR8, UR4, 0x2, URZ ;  /* 0x0000000204087890 */ /* 0x000fc4000fffe03f */
[----:B------:R-:W-:Y:S01]  /*1120*/  UIADD3 UR10, UR6, 0x2, URZ ;  /* 0x00000002060a7890 */ /* 0x000fe2000fffe03f */
[----:B------:R-:W-:Y:S01]  /*1130*/  UMOV UR9, 0x40000040 ;  /* 0x4000004000097882 */ /* 0x000fe20000000000 */
[----:B------:R-:W-:-:S07]  /*1140*/  UMOV UR11, 0x40000040 ;  /* 0x40000040000b7882 */ /* 0x000fce0000000000 */
[----:B------:R-:W-:Y:S01]  /*1150*/  HGMMA.64x64x16.F32.BF16 R120, gdesc[UR8], R120 ;  /* 0x00e00000087879f0 */ /* 0x000fe20008701878 */
[----:B------:R-:W-:Y:S01]  /*1160*/  UMOV UR8, UR5 ;  /* 0x0000000500087c82 */ /* 0x000fe20008000000 */
[----:B------:R-:W-:Y:S01]  /*1170*/  UMOV UR9, 0x40000040 ;  /* 0x4000004000097882 */ /* 0x000fe20000000000 */
[----:B------:R-:W-:Y:S01]  /*1180*/  UIADD3 UR5, UR4, 0x204, URZ ;  /* 0x0000020404057890 */ /* 0x000fe2000fffe03f */
        /* <DEDUP_REMOVED lines=19> */
[----:B------:R-:W-:Y:S02]  /*12c0*/  UMOV UR9, 0x40000040 ;  /* 0x4000004000097882 */ /* 0x000fe40000000000 */
[----:B------:R-:W-:Y:S01]  /*12d0*/  HGMMA.64x64x16.F32.BF16 R56, gdesc[UR8], R56 ;  /* 0x00e00000083879f0 */ /* 0x000fe20008701838 */
[----:B------:R-:W-:Y:S01]  /*12e0*/  UMOV UR8, UR14 ;  /* 0x0000000e00087c82 */ /* 0x000fe20008000000 */
[----:B------:R-:W-:-:S02]  /*12f0*/  UMOV UR9, 0x40000040 ;  /* 0x4000004000097882 */ /* 0x000fc40000000000 */
[----:B------:R-:W-:Y:S01]  /*1300*/  HGMMA.64x64x16.F32.BF16 R24, gdesc[UR8], R24 ;  /* 0x00e00000081879f0 */ /* 0x000fe20008701818 */
[----:B------:R-:W-:Y:S02]  /*1310*/  UIADD3 UR8, UR4, 0x6, URZ ;  /* 0x0000000604087890 */ /* 0x000fe4000fffe03f */
[----:B------:R-:W-:Y:S02]  /*1320*/  UIADD3 UR10, UR6, 0x6, URZ ;  /* 0x00000006060a7890 */ /* 0x000fe4000fffe03f */
[----:B------:R-:W-:Y:S01]  /*1330*/  UIADD3 UR6, UR4, 0x406, URZ ;  /* 0x0000040604067890 */ /* 0x000fe2000fffe03f */
[----:B------:R-:W-:Y:S01]  /*1340*/  UMOV UR9, 0x40000040 ;  /* 0x4000004000097882 */ /* 0x000fe20000000000 */
[----:B------:R-:W-:Y:S01]  /*1350*/  UMOV UR11, 0x40000040 ;  /* 0x40000040000b7882 */ /* 0x000fe20000000000 */
[----:B------:R-:W-:-:S04]  /*1360*/  UIADD3 UR4, UR4, 0x606, URZ ;  /* 0x0000060604047890 */ /* 0x000fc8000fffe03f */
[----:B------:R-:W-:Y:S01]  /*1370*/  HGMMA.64x64x16.F32.BF16 R120, gdesc[UR8], R120 ;  /* 0x00e00000087879f0 */ /* 0x000fe20008701878 */
[----:B------:R-:W-:Y:S01]  /*1380*/  UMOV UR8, UR5 ;  /* 0x0000000500087c82 */ /* 0x000fe20008000000 */
[----:B------:R-:W-:Y:S02]  /*1390*/  UMOV UR9, 0x40000040 ;  /* 0x4000004000097882 */ /* 0x000fe40000000000 */
[----:B------:R-:W-:Y:S01]  /*13a0*/  HGMMA.64x64x16.F32.BF16 R88, gdesc[UR8], R88 ;  /* 0x00e00000085879f0 */ /* 0x000fe20008701858 */
[----:B------:R-:W-:Y:S01]  /*13b0*/  UMOV UR8, UR6 ;  /* 0x0000000600087c82 */ /* 0x000fe20008000000 */
[----:B------:R-:W-:Y:S02]  /*13c0*/  UMOV UR9, 0x40000040 ;  /* 0x4000004000097882 */ /* 0x000fe40000000000 */
[----:B------:R-:W-:Y:S01]  /*13d0*/  HGMMA.64x64x16.F32.BF16 R56, gdesc[UR8], R56 ;  /* 0x00e00000083879f0 */ /* 0x000fe20008701838 */
[----:B------:R-:W-:Y:S01]  /*13e0*/  UMOV UR8, UR4 ;  /* 0x0000000400087c82 */ /* 0x000fe20008000000 */
[----:B------:R-:W-:Y:S01]  /*13f0*/  UMOV UR9, 0x40000040 ;  /* 0x4000004000097882 */ /* 0x000fe20000000000 */
[----:B------:R-:W-:Y:S01]  /*1400*/  UMOV UR4, 0x1 ;  /* 0x0000000100047882 */ /* 0x000fe20000000000 */
[----:B------:R-:W-:Y:S04]  /*1410*/  HGMMA.64x64x16.F32.BF16 R24, gdesc[UR8], R24, gsb0 ;  /* 0x00e00000081879f0 */ /* 0x000fe80008001818 */
.L_x_14:
[----:B0-----:R-:W-:-:S05]  /*1420*/  VIMNMX R6, R3, 0x1, PT ;  /* 0x0000000103067848 */ /* 0x001fca0003fe0100 */
[----:B------:R-:W-:-:S05]  /*1430*/  IMAD.IADD R6, R3, 0x1, -R6 ;  /* 0x0000000103067824 */ /* 0x000fca00078e0a06 */
[----:B------:R-:W-:-:S13]  /*1440*/  ISETP.GE.AND P1, PT, R6, 0x1, PT ;  /* 0x000000010600780c */ /* 0x000fda0003f26270 */
[----:B------:R-:W-:Y:S05]  /*1450*/  @!P1 BRA `(.L_x_17) ;  /* 0x0000000400e89947 */ /* 0x000fea0003800000 */
[----:B------:R-:W0:Y:S01]  /*1460*/  S2UR UR6, SR_CgaCtaId ;  /* 0x00000000000679c3 */ /* 0x000e220000008800 */
[----:B------:R-:W-:Y:S01]  /*1470*/  UMOV UR5, 0x400 ;  /* 0x0000040000057882 */ /* 0x000fe20000000000 */
[----:B------:R-:W-:Y:S01]  /*1480*/  LOP3.LUT R10, R2, 0x1, RZ, 0xfc, !PT ;  /* 0x00000001020a7812 */ /* 0x000fe200078efcff */
[----:B------:R-:W-:Y:S01]  /*1490*/  IMAD.MOV.U32 R9, RZ, RZ, RZ ;  /* 0x000000ffff097224 */ /* 0x000fe200078e00ff */
[----:B------:R-:W-:Y:S01]  /*14a0*/  UISETP.NE.U32.AND UP0, UPT, UR4, URZ, UPT ;  /* 0x0000003f0400728c */ /* 0x000fe2000bf05070 */
[----:B------:R-:W-:Y:S02]  /*14b0*/  IMAD.MOV.U32 R3, RZ, RZ, R6 ;  /* 0x000000ffff037224 */ /* 0x000fe400078e0006 */
[----:B------:R-:W-:Y:S01]  /*14c0*/  IMAD.MOV.U32 R5, RZ, RZ, RZ ;  /* 0x000000ffff057224 */ /* 0x000fe200078e00ff */
[----:B0-----:R-:W-:-:S04]  /*14d0*/  ULEA UR5, UR6, UR5, 0x18 ;  /* 0x0000000506057291 */ /* 0x001fc8000f8ec03f */
[----:B------:R-:W-:Y:S02]  /*14e0*/  UIADD3 UR7, UR5, 0x28000, URZ ;  /* 0x0002800005077890 */ /* 0x000fe4000fffe03f */
[----:B------:R-:W-:Y:S02]  /*14f0*/  USHF.R.U32.HI UR6, URZ, 0x4, UR5 ;  /* 0x000000043f067899 */ /* 0x000fe40008011605 */
[----:B------:R-:W-:Y:S02]  /*1500*/  USHF.R.U32.HI UR7, URZ, 0x4, UR7 ;  /* 0x000000043f077899 */ /* 0x000fe40008011607 */
[----:B------:R-:W-:Y:S02]  /*1510*/  ULOP3.LUT UR6, UR6, 0x3fff, URZ, 0xc0, !UPT ;  /* 0x00003fff06067892 */ /* 0x000fe4000f8ec03f */
[----:B------:R-:W-:Y:S02]  /*1520*/  ULOP3.LUT UR7, UR7, 0x3fff, URZ, 0xc0, !UPT ;  /* 0x00003fff07077892 */ /* 0x000fe4000f8ec03f */
[----:B------:R-:W-:-:S02]  /*1530*/  ULOP3.LUT UR6, UR6, 0x10000, URZ, 0xfc, !UPT ;  /* 0x0001000006067892 */ /* 0x000fc4000f8efc3f */
[----:B------:R-:W-:-:S12]  /*1540*/  ULOP3.LUT UR7, UR7, 0x10000, URZ, 0xfc, !UPT ;  /* 0x0001000007077892 */ /* 0x000fd8000f8efc3f */
.L_x_22:
[----:B------:R-:W-:-:S13]  /*1550*/  ISETP.NE.AND P2, PT, R10, 0x3, PT ;  /* 0x000000030a00780c */ /* 0x000fda0003f45270 */
[----:B------:R-:W-:Y:S05]  /*1560*/  @!P2 BRA `(.L_x_18) ;  /* 0x000000000004a947 */ /* 0x000fea0003800000 */
[----:B------:R-:W-:Y:S01]  /*1570*/  BPT.TRAP 0x1 ;  /* 0x000000040000795c */ /* 0x000fe20000300000 */
.L_x_18:
[----:B------:R-:W-:Y:S01]  /*1580*/  SHF.L.U32 R7, R9, 0x1f, RZ ;  /* 0x0000001f09077819 */ /* 0x000fe200000006ff */
[----:B------:R-:W-:-:S12]  /*1590*/  ULEA UR8, UR4, UR5, 0x3 ;  /* 0x0000000504087291 */ /* 0x000fd8000f8e183f */
.L_x_19:
[----:B0-----:R-:W-:-:S04]  /*15a0*/  IMAD.U32 R8, RZ, RZ, UR8 ;  /* 0x00000008ff087e24 */ /* 0x001fc8000f8e00ff */
[----:B------:R0:W1:Y:S03]  /*15b0*/  SYNCS.PHASECHK.TRANS64.TRYWAIT P1, [R8+URZ+0x32000], R7 ;  /* 0x03200007080075a7 */ /* 0x000066000802017f */
[----:B-1----:R-:W-:Y:S05]  /*15c0*/  @!P1 NANOSLEEP.SYNCS 0x989680 ;  /* 0x009896800000995d */ /* 0x002fea0003900000 */
[----:B------:R-:W1:Y:S02]  /*15d0*/  @!P1 SYNCS.PHASECHK.TRANS64 P1, [R8+URZ+0x32000], R7 ;  /* 0x03200007080095a7 */ /* 0x000e64000802007f */
[----:B-1----:R-:W-:Y:S05]  /*15e0*/  @!P1 BRA `(.L_x_19) ;  /* 0xfffffffc00ec9947 */ /* 0x002fea000383ffff */
[----:B------:R-:W-:Y:S01]  /*15f0*/  ULEA UR8, UR4, UR6, 0xb ;  /* 0x0000000604087291 */ /* 0x000fe2000f8e583f */
[----:B------:R-:W-:Y:S01]  /*1600*/  WARPGROUP.ARRIVE ;  /* 0x00000000000079c5 */ /* 0x000fe20000000000 */
[----:B------:R-:W-:Y:S02]  /*1610*/  ULEA UR10, UR4, UR7, 0x9 ;  /* 0x00000007040a7291 */ /* 0x000fe4000f8e483f */
[----:B------:R-:W-:Y:S02]  /*1620*/  UIADD3 UR16, UR8, 0x200, URZ ;  /* 0x0000020008107890 */ /* 0x000fe4000fffe03f */
[----:B------:R-:W-:Y:S01]  /*1630*/  UIADD3 UR14, UR8, 0x400, URZ ;  /* 0x00000400080e7890 */ /* 0x000fe2000fffe03f */
[----:B------:R-:W-:Y:S01]  /*1640*/  UMOV UR9, 0x40000040 ;  /* 0x4000004000097882 */ /* 0x000fe20000000000 */
[----:B------:R-:W-:Y:S01]  /*1650*/  UMOV UR11, 0x40000040 ;  /* 0x40000040000b7882 */ /* 0x000fe20000000000 */
[----:B------:R-:W-:Y:S02]  /*1660*/  UMOV UR18, UR10 ;  /* 0x0000000a00127c82 */ /* 0x000fe40008000000 */
[----:B------:R-:W-:Y:S01]  /*1670*/  HGMMA.64x64x16.F32.BF16 R120, gdesc[UR8], R120, UP0 ;  /* 0x00e00000087879f0 */ /* 0x000fe2000bf01878 */
[----:B------:R-:W-:Y:S01]  /*1680*/  UIADD3 UR9, UR8, 0x600, URZ ;  /* 0x0000060008097890 */ /* 0x000fe2000fffe03f */
[----:B------:R-:W-:Y:S01]  /*1690*/  UMOV UR19, UR11 ;  /* 0x0000000b00137c82 */ /* 0x000fe20008000000 */
[----:B------:R-:W-:-:S02]  /*16a0*/  UMOV UR17, 0x40000040 ;  /* 0x4000004000117882 */ /* 0x000fc40000000000 */
[----:B------:R-:W-:Y:S01]  /*16b0*/  HGMMA.64x64x16.F32.BF16 R88, gdesc[UR16], R88, UP0 ;  /* 0x00e00000105879f0 */ /* 0x000fe2000bf01858 */
[----:B------:R-:W-:Y:S01]  /*16c0*/  UMOV UR18, UR10 ;  /* 0x0000000a00127c82 */ /* 0x000fe20008000000 */
[----:B------:R-:W-:Y:S01]  /*16d0*/  UMOV UR19, UR11 ;  /* 0x0000000b00137c82 */ /* 0x000fe20008000000 */
[----:B------:R-:W-:Y:S01]  /*16e0*/  UMOV UR16, UR14 ;  /* 0x0000000e00107c82 */ /* 0x000fe20008000000 */
[----:B------:R-:W-:Y:S01]  /*16f0*/  UMOV UR17, 0x40000040 ;  /* 0x4000004000117882 */ /* 0x000fe20000000000 */
[----:B------:R-:W-:Y:S01]  /*1700*/  UIADD3 UR14, UR8, 0x602, URZ ;  /* 0x00000602080e7890 */ /* 0x000fe2000fffe03f */
[----:B------:R-:W-:Y:S01]  /*1710*/  HGMMA.64x64x16.F32.BF16 R56, gdesc[UR16], R56, UP0 ;  /* 0x00e00000103879f0 */ /* 0x000fe2000bf01838 */
[----:B------:R-:W-:Y:S01]  /*1720*/  UMOV UR18, UR10 ;  /* 0x0000000a00127c82 */ /* 0x000fe20008000000 */
[----:B------:R-:W-:Y:S01]  /*1730*/  UMOV UR19, UR11 ;  /* 0x0000000b00137c82 */ /* 0x000fe20008000000 */
[----:B------:R-:W-:Y:S01]  /*1740*/  UMOV UR16, UR9 ;  /* 0x0000000900107c82 */ /* 0x000fe20008000000 */
[----:B------:R-:W-:Y:S01]  /*1750*/  UMOV UR17, 0x40000040 ;  /* 0x4000004000117882 */ /* 0x000fe20000000000 */
[----:B------:R-:W-:Y:S01]  /*1760*/  UIADD3 UR9, UR8, 0x202, URZ ;  /* 0x0000020208097890 */ /* 0x000fe2000fffe03f */
[----:B------:R-:W-:Y:S01]  /*1770*/  HGMMA.64x64x16.F32.BF16 R24, gdesc[UR16], R24, UP0 ;  /* 0x00e00000101879f0 */ /* 0x000fe2000bf01818 */
[----:B------:R-:W-:-:S02]  /*1780*/  UIADD3 UR16, UR8, 0x2, URZ ;  /* 0x0000000208107890 */ /* 0x000fc4000fffe03f */
[----:B------:R-:W-:Y:S02]  /*1790*/  UIADD3 UR18, UR10, 0x2, URZ ;  /* 0x000000020a127890 */ /* 0x000fe4000fffe03f */
[----:B------:R-:W-:Y:S01]  /*17a0*/  UIADD3 UR11, UR8, 0x402, URZ ;  /* 0x00000402080b7890 */ /* 0x000fe2000fffe03f */
[----:B------:R-:W-:Y:S01]  /*17b0*/  UMOV UR17, 0x40000040 ;  /* 0x4000004000117882 */ /* 0x000fe20000000000 */
[----:B------:R-:W-:-:S05]  /*17c0*/  UMOV UR19, 0x40000040 ;  /* 0x4000004000137882 */ /* 0x000fca0000000000 */
        /* <DEDUP_REMOVED lines=42> */
[----:B------:R-:W-:-:S02]  /*1a70*/  UMOV UR17, 0x40000040 ;  /* 0x4000004000117882 */ /* 0x000fc40000000000 */
[----:B------:R-:W-:Y:S03]  /*1a80*/  HGMMA.64x64x16.F32.BF16 R24, gdesc[UR16], R24, gsb0 ;  /* 0x00e00000101879f0 */ /* 0x000fe60008001818 */
[----:B------:R-:W-:Y:S02]  /*1a90*/  WARPGROUP.DEPBAR.LE gsb0, 0x1 ;  /* 0x00008000000079c5 */ /* 0x000fe40000010100 */
[----:B------:R-:W-:Y:S05]  /*1aa0*/  @!P2 BRA `(.L_x_20) ;  /* 0x000000000004a947 */ /* 0x000fea0003800000 */
[----:B------:R-:W-:Y:S01]  /*1ab0*/  BPT.TRAP 0x1 ;  /* 0x000000040000795c */ /* 0x000fe20000300000 */
.L_x_20:
[----:B------:R-:W-:-:S13]  /*1ac0*/  ISETP.NE.AND P1, PT, R4, RZ, PT ;  /* 0x000000ff0400720c */ /* 0x000fda0003f25270 */
[----:B0-----:R-:W-:-:S05]  /*1ad0*/  @P1 LEA R7, R5, UR5, 0x3 ;  /* 0x0000000505071c11 */ /* 0x001fca000f8e18ff */
[----:B------:R-:W-:-:S05]  /*1ae0*/  @P1 VIADD R7, R7, 0x32028 ;  /* 0x0003202807071836 */ /* 0x000fca0000000000 */
[----:B------:R-:W-:-:S04]  /*1af0*/  @P1 PRMT R7, R0, 0x654, R7 ;  /* 0x0000065400071816 */ /* 0x000fc80000000007 */
[----:B------:R0:W-:Y:S01]  /*1b00*/  @P1 SYNCS.ARRIVE.TRANS64.RED.A1T0 RZ, [R7+URZ], RZ ;  /* 0x000000ff07ff19a7 */ /* 0x0001e2000810043f */
[----:B------:R-:W-:-:S13]  /*1b10*/  ISETP.GT.U32.AND P1, PT, R2, 0x1, PT ;  /* 0x000000010200780c */ /* 0x000fda0003f24070 */
[----:B0-----:R-:W-:Y:S05]  /*1b20*/  @P1 BRA `(.L_x_21) ;  /* 0x0000000000041947 */ /* 0x001fea0003800000 */
[----:B------:R-:W-:Y:S01]  /*1b30*/  BPT.TRAP 0x1 ;  /* 0x000000040000795c */ /* 0x000fe20000300000 */
.L_x_21:
[----:B------:R-:W-:Y:S01]  /*1b40*/  UIADD3 UR4, UR4, 0x1, URZ ;  /* 0x0000000104047890 */ /* 0x000fe2000fffe03f */
[----:B------:R-:W-:Y:S01]  /*1b50*/  ISETP.GT.AND P2, PT, R3, 0x1, PT ;  /* 0x000000010300780c */ /* 0x000fe20003f44270 */
[----:B------:R-:W-:Y:S02]  /*1b60*/  VIADD R5, R5, 0x1 ;  /* 0x0000000105057836 */ /* 0x000fe40000000000 */
[----:B------:R-:W-:Y:S01]  /*1b70*/  UISETP.NE.AND UP0, UPT, UR4, 0x5, UPT ;  /* 0x000000050400788c */ /* 0x000fe2000bf05270 */
[----:B------:R-:W-:Y:S02]  /*1b80*/  VIADD R3, R3, 0xffffffff ;  /* 0xffffffff03037836 */ /* 0x000fe40000000000 */
[C---:B------:R-:W-:Y:S01]  /*1b90*/  ISETP.NE.AND P1, PT, R5.reuse, 0x5, PT ;  /* 0x000000050500780c */ /* 0x040fe20003f25270 */
[----:B------:R-:W-:Y:S02]  /*1ba0*/  USEL UR8, URZ, 0x1, UP0 ;  /* 0x000000013f087887 */ /* 0x000fe40008000000 */
[----:B------:R-:W-:Y:S01]  /*1bb0*/  USEL UR4, UR4, URZ, UP0 ;  /* 0x0000003f04047287 */ /* 0x000fe20008000000 */
[----:B------:R-:W-:Y:S01]  /*1bc0*/  SEL R5, R5, RZ, P1 ;  /* 0x000000ff05057207 */ /* 0x000fe20000800000 */
[----:B------:R-:W-:-:S02]  /*1bd0*/  UPLOP3.LUT UP0, UPT, UPT, UPT, UPT, 0x80, 0x0 ;  /* 0x000000000000789c */ /* 0x000fc40003f0f070 */
[----:B------:R-:W-:Y:S01]  /*1be0*/  LOP3.LUT R9, R9, UR8, RZ, 0x3c, !PT ;  /* 0x0000000809097c12 */ /* 0x000fe2000f8e3cff */
[----:B------:R-:W-:Y:S08]  /*1bf0*/  @P2 BRA `(.L_x_22) ;  /* 0xfffffff800542947 */ /* 0x000ff0000383ffff */
.L_x_17:
[----:B------:R-:W-:Y:S02]  /*1c00*/  WARPGROUP.DEPBAR.LE gsb0, 0x0 ;  /* 0x00008000000079c5 */ /* 0x000fe40000010000 */
[----:B------:R-:W-:Y:S05]  /*1c10*/  @!P0 BRA `(.L_x_23) ;  /* 0x0000000000548947 */ /* 0x000fea0003800000 */
[----:B------:R-:W-:-:S04]  /*1c20*/  LOP3.LUT R3, R2, 0x1, RZ, 0xfc, !PT ;  /* 0x0000000102037812 */ /* 0x000fc800078efcff */
[----:B------:R-:W-:-:S13]  /*1c30*/  ISETP.NE.AND P0, PT, R3, 0x3, PT ;  /* 0x000000030300780c */ /* 0x000fda0003f05270 */
[----:B------:R-:W-:Y:S05]  /*1c40*/  @!P0 BRA `(.L_x_24) ;  /* 0x0000000000048947 */ /* 0x000fea0003800000 */
[----:B------:R-:W-:Y:S01]  /*1c50*/  BPT.TRAP 0x1 ;  /* 0x000000040000795c */ /* 0x000fe20000300000 */
.L_x_24:
[----:B------:R-:W-:Y:S01]  /*1c60*/  ISETP.NE.AND P0, PT, R4, RZ, PT ;  /* 0x000000ff0400720c */ /* 0x000fe20003f05270 */
[----:B------:R-:W-:Y:S01]  /*1c70*/  BSSY B0, `(.L_x_25) ;  /* 0x000000d000007945 */ /* 0x000fe20003800000 */
[----:B------:R-:W-:-:S11]  /*1c80*/  ISETP.GT.U32.AND P1, PT, R2, 0x1, PT ;  /* 0x000000010200780c */ /* 0x000fd60003f24070 */
[----:B------:R-:W-:Y:S05]  /*1c90*/  @!P0 BRA `(.L_x_26) ;  /* 0x0000000000288947 */ /* 0x000fea0003800000 */
[----:B------:R-:W0:Y:S01]  /*1ca0*/  S2R R5, SR_CgaCtaId ;  /* 0x0000000000057919 */ /* 0x000e220000008800 */
[----:B------:R-:W-:Y:S01]  /*1cb0*/  IMAD.WIDE.U32 R2, R6, -0x33333333, RZ ;  /* 0xcccccccd06027825 */ /* 0x000fe200078e00ff */
[----:B------:R-:W-:-:S04]  /*1cc0*/  MOV R2, 0x400 ;  /* 0x0000040000027802 */ /* 0x000fc80000000f00 */
[----:B------:R-:W-:-:S05]  /*1cd0*/  SHF.R.U32.HI R3, RZ, 0x2, R3 ;  /* 0x00000002ff037819 */ /* 0x000fca0000011603 */
[----:B------:R-:W-:Y:S01]  /*1ce0*/  IMAD R6, R3, -0x5, R6 ;  /* 0xfffffffb03067824 */ /* 0x000fe200078e0206 */
[----:B0-----:R-:W-:-:S05]  /*1cf0*/  LEA R5, R5, R2, 0x18 ;  /* 0x0000000205057211 */ /* 0x001fca00078ec0ff */
[----:B------:R-:W-:-:S04]  /*1d00*/  IMAD R6, R6, 0x8, R5 ;  /* 0x0000000806067824 */ /* 0x000fc800078e0205 */
[----:B------:R-:W-:-:S05]  /*1d10*/  VIADD R3, R6, 0x32028 ;  /* 0x0003202806037836 */ /* 0x000fca0000000000 */
[----:B------:R-:W-:-:S04]  /*1d20*/  PRMT R3, R0, 0x654, R3 ;  /* 0x0000065400037816 */ /* 0x000fc80000000003 */
[----:B------:R0:W-:Y:S03]  /*1d30*/  SYNCS.ARRIVE.TRANS64.RED.A1T0 RZ, [R3+URZ], RZ ;  /* 0x000000ff03ff79a7 */ /* 0x0001e6000810043f */
.L_x_26:
[----:B------:R-:W-:Y:S05]  /*1d40*/  BSYNC B0 ;  /* 0x0000000000007941 */ /* 0x000fea0003800000 */
.L_x_25:
[----:B------:R-:W-:Y:S05]  /*1d50*/  @P1 BRA `(.L_x_23) ;  /* 0x0000000000041947 */ /* 0x000fea0003800000 */
[----:B------:R-:W-:Y:S01]  /*1d60*/  BPT.TRAP 0x1 ;  /* 0x000000040000795c */ /* 0x000fe20000300000 */
.L_x_23:
[----:B------:R-:W0:Y:S01]  /*1d70*/  S2R R0, SR_TID.X ;  /* 0x0000000000007919 */ /* 0x000e220000002100 */
[----:B------:R-:W-:Y:S01]  /*1d80*/  ULDC.64 UR4, c[0x0][0x280] ;  /* 0x0000a00000047ab9 */ /* 0x000fe20000000a00 */
[----:B------:R-:W1:Y:S01]  /*1d90*/  S2R R2, SR_CTAID.Y ;  /* 0x0000000000027919 */ /* 0x000e620000002600 */
[----:B------:R-:W2:Y:S01]  /*1da0*/  S2R R9, SR_CTAID.X ;  /* 0x0000000000097919 */ /* 0x000ea20000002500 */
[----:B0-----:R-:W-:-:S04]  /*1db0*/  SHF.R.S32.HI R3, RZ, 0x1f, R0 ;  /* 0x0000001fff037819 */ /* 0x001fc80000011400 */
[----:B------:R-:W-:-:S04]  /*1dc0*/  LEA.HI R3, R3, R0, RZ, 0x7 ;  /* 0x0000000003037211 */ /* 0x000fc800078f38ff */
[----:B------:R-:W-:Y:S01]  /*1dd0*/  LOP3.LUT R3, R3, 0xffffff80, RZ, 0xc0, !PT ;  /* 0xffffff8003037812 */ /* 0x000fe200078ec0ff */
[----:B--2---:R-:W-:-:S04]  /*1de0*/  IMAD.SHL.U32 R6, R9, 0x100, RZ ;  /* 0x0000010009067824 */ /* 0x004fc800078e00ff */
[----:B------:R-:W-:Y:S02]  /*1df0*/  IMAD.IADD R8, R0, 0x1, -R3 ;  /* 0x0000000100087824 */ /* 0x000fe400078e0a03 */
[----:B-1----:R-:W-:-:S03]  /*1e00*/  IMAD.SHL.U32 R0, R2, 0x40, RZ ;  /* 0x0000004002007824 */ /* 0x002fc600078e00ff */
[----:B------:R-:W-:Y:S02]  /*1e10*/  SHF.R.S32.HI R7, RZ, 0x1f, R8 ;  /* 0x0000001fff077819 */ /* 0x000fe40000011408 */
[----:B------:R-:W-:Y:S02]  /*1e20*/  ISETP.GE.AND P0, PT, R0, UR5, PT ;  /* 0x0000000500007c0c */ /* 0x000fe4000bf06270 */
[----:B------:R-:W-:Y:S02]  /*1e30*/  LEA.HI R2, R7, R8, RZ, 0x2 ;  /* 0x0000000807027211 */ /* 0x000fe400078f10ff */
[----:B------:R-:W-:Y:S02]  /*1e40*/  ISETP.GE.OR P0, PT, R6, UR4, P0 ;  /* 0x0000000406007c0c */ /* 0x000fe40008706670 */
[--C-:B------:R-:W-:Y:S02]  /*1e50*/  SHF.R.S32.HI R4, RZ, 0x2, R2.reuse ;  /* 0x00000002ff047819 */ /* 0x100fe40000011402 */
[----:B------:R-:W-:-:S04]  /*1e60*/  SHF.R.S32.HI R3, RZ, 0x1f, R2 ;  /* 0x0000001fff037819 */ /* 0x000fc80000011402 */
[----:B------:R-:W-:-:S04]  /*1e70*/  LEA.HI R3, R3, R4, RZ, 0x3 ;  /* 0x0000000403037211 */ /* 0x000fc800078f18ff */
[----:B------:R-:W-:Y:S01]  /*1e80*/  LOP3.LUT R5, R3, 0xfffffff8, RZ, 0xc0, !PT ;  /* 0xfffffff803057812 */ /* 0x000fe200078ec0ff */
[----:B------:R-:W-:Y:S06]  /*1e90*/  @P0 EXIT ;  /* 0x000000000000094d */ /* 0x000fec0003800000 */
[----:B------:R-:W0:Y:S01]  /*1ea0*/  LDC.64 R12, c[0x0][0x5d0] ;  /* 0x00017400ff0c7b82 */ /* 0x000e220000000a00 */
[----:B------:R-:W-:Y:S01]  /*1eb0*/  LOP3.LUT R3, R2, 0x7ffffffc, RZ, 0xc0, !PT ;  /* 0x7ffffffc02037812 */ /* 0x000fe200078ec0ff */
[----:B------:R-:W-:Y:S01]  /*1ec0*/  IMAD.IADD R2, R4, 0x1, -R5 ;  /* 0x0000000104027824 */ /* 0x000fe200078e0a05 */
[----:B------:R-:W-:Y:S02]  /*1ed0*/  LEA.HI R5, R7, R8, RZ, 0x5 ;  /* 0x0000000807057211 */ /* 0x000fe400078f28ff */
[----:B----45:R-:W-:Y:S01]  /*1ee0*/  FSETP.NEU.AND P1, PT, R14, RZ, PT ;  /* 0x000000ff0e00720b */ /* 0x030fe20003f2d000 */
[----:B------:R-:W-:Y:S01]  /*1ef0*/  IMAD.IADD R4, R8, 0x1, -R3 ;  /* 0x0000000108047824 */ /* 0x000fe200078e0a03 */
[----:B------:R-:W-:Y:S02]  /*1f00*/  SHF.R.S32.HI R3, RZ, 0x1f, R2 ;  /* 0x0000001fff037819 */ /* 0x000fe40000011402 */
[----:B---3--:R-:W-:Y:S01]  /*1f10*/  SHF.R.S32.HI R15, RZ, 0x5, R5 ;  /* 0x00000005ff0f7819 */ /* 0x008fe20000011405 */
[----:B------:R-:W-:-:S02]  /*1f20*/  IMAD.SHL.U32 R5, R4, 0x2, RZ ;  /* 0x0000000204057824 */ /* 0x000fc400078e00ff */
[----:B------:R-:W-:-:S03]  /*1f30*/  IMAD.WIDE R8, R9, 0x100, R2 ;  /* 0x0000010009087825 */ /* 0x000fc600078e0202 */
[----:B------:R-:W-:Y:S01]  /*1f40*/  SHF.R.S32.HI R7, RZ, 0x1f, R5 ;  /* 0x0000001fff077819 */ /* 0x000fe20000011405 */
[C---:B------:R-:W-:Y:S01]  /*1f50*/  IMAD R3, R15.reuse, -0x10, -R6 ;  /* 0xfffffff00f037824 */ /* 0x040fe200078e0a06 */
[C---:B------:R-:W-:Y:S01]  /*1f60*/  IADD3 R6, P0, R0.reuse, R5, RZ ;  /* 0x0000000500067210 */ /* 0x040fe20007f1e0ff */
[----:B------:R-:W-:Y:S01]  /*1f70*/  IMAD.WIDE R8, R15, 0x10, R8 ;  /* 0x000000100f087825 */ /* 0x000fe200078e0208 */
[----:B------:R-:W-:Y:S02]  /*1f80*/  IADD3 R10, -R5, UR5, -R0 ;  /* 0x00000005050a7c10 */ /* 0x000fe4000fffe900 */
[----:B------:R-:W-:Y:S02]  /*1f90*/  LEA.HI.X.SX32 R7, R0, R7, 0x1, P0 ;  /* 0x0000000700077211 */ /* 0x000fe400000f0eff */
[----:B------:R-:W-:Y:S01]  /*1fa0*/  IADD3 R0, R3, UR4, -R2 ;  /* 0x0000000403007c10 */ /* 0x000fe2000fffe802 */
[-C--:B0-----:R-:W-:Y:S01]  /*1fb0*/  IMAD R2, R9, R12.reuse, RZ ;  /* 0x0000000c09027224 */ /* 0x081fe200078e02ff */
[----:B------:R-:W-:Y:S01]  /*1fc0*/  ISETP.GT.AND P3, PT, R10, RZ, PT ;  /* 0x000000ff0a00720c */ /* 0x000fe20003f64270 */
[----:B------:R-:W-:Y:S01]  /*1fd0*/  IMAD.WIDE.U32 R18, R8, R12, R6 ;  /* 0x0000000c08127225 */ /* 0x000fe200078e0006 */
[----:B------:R-:W-:-:S02]  /*1fe0*/  SHF.L.U64.HI R15, R12, 0x3, R13 ;  /* 0x000000030c0f7819 */ /* 0x000fc4000001020d */
[----:B------:R-:W-:Y:S01]  /*1ff0*/  P2R R3, PR, RZ, 0x8 ;  /* 0x00000008ff037803 */ /* 0x000fe20000000000 */
[----:B------:R-:W-:Y:S01]  /*2000*/  IMAD R21, R8, R13, R2 ;  /* 0x0000000d08157224 */ /* 0x000fe200078e0202 */
[----:B------:R-:W-:Y:S01]  /*2010*/  ISETP.GT.AND P0, PT, R0, RZ, P3 ;  /* 0x000000ff0000720c */ /* 0x000fe20001f04270 */
[----:B------:R-:W-:Y:S02]  /*2020*/  IMAD.SHL.U32 R16, R12, 0x8, RZ ;  /* 0x000000080c107824 */ /* 0x000fe400078e00ff */
[----:B------:R-:W-:Y:S01]  /*2030*/  IMAD.IADD R21, R19, 0x1, R21 ;  /* 0x0000000113157824 */ /* 0x000fe200078e0215 */
[----:B------:R-:W-:Y:S09]  /*2040*/  @!P1 BRA `(.L_x_27) ;  /* 0x0000006c00cc9947 */ /* 0x000ff20003800000 */
[----:B------:R-:W-:Y:S01]  /*2050*/  ULDC.64 UR4, c[0x0][0x5b0] ;  /* 0x00016c0000047ab9 */ /* 0x000fe20000000a00 */
[----:B------:R-:W-:Y:S01]  /*2060*/  ULDC.64 UR8, c[0x0][0x5a8] ;  /* 0x00016a0000087ab9 */ /* 0x000fe20000000a00 */
[----:B------:R-:W-:Y:S01]  /*2070*/  IMAD R17, R9, UR4, RZ ;  /* 0x0000000409117c24 */ /* 0x000fe2000f8e02ff */
[----:B------:R-:W-:Y:S01]  /*2080*/  ULDC.64 UR6, c[0x0][0x5c8] ;  /* 0x0001720000067ab9 */ /* 0x000fe20000000a00 */
[----:B------:R-:W-:-:S04]  /*2090*/  IMAD.WIDE.U32 R2, R8, UR4, R6 ;  /* 0x0000000408027c25 */ /* 0x000fc8000f8e0006 */
[----:B------:R-:W-:Y:S01]  /*20a0*/  IMAD R17, R8, UR5, R17 ;  /* 0x0000000508117c24 */ /* 0x000fe2000f8e0211 */
[----:B------:R-:W-:-:S03]  /*20b0*/  LEA R4, P1, R2, UR8, 0x1 ;  /* 0x0000000802047c11 */ /* 0x000fc6000f8208ff */
[----:B------:R-:W-:-:S05]  /*20c0*/  IMAD.IADD R3, R3, 0x1, R17 ;  /* 0x0000000103037824 */ /* 0x000fca00078e0211 */
[----:B------:R-:W-:-:S05]  /*20d0*/  LEA.HI.X R5, R2, UR9, R3, 0x1, P1 ;  /* 0x0000000902057c11 */ /* 0x000fca00088f0c03 */
[----:B------:R-:W2:Y:S01]  /*20e0*/  @P0 LDG.E.LTC128B.U16 R19, desc[UR12][R4.64] ;  /* 0x0000000c04130981 */ /* 0x000ea2000c1e1520 */
[----:B------:R-:W-:Y:S01]  /*20f0*/  ISETP.GT.AND P6, PT, R10, 0x1, PT ;  /* 0x000000010a00780c */ /* 0x000fe20003fc4270 */
[----:B------:R-:W-:Y:S01]  /*2100*/  BSSY B0, `(.L_x_28) ;  /* 0x000000e000007945 */ /* 0x000fe20003800000 */
[----:B------:R-:W-:Y:S02]  /*2110*/  LEA R2, P2, R18, UR6, 0x1 ;  /* 0x0000000612027c11 */ /* 0x000fe4000f8408ff */
[----:B------:R-:W-:Y:S01]  /*2120*/  ISETP.GT.AND P1, PT, R0, RZ, P6 ;  /* 0x000000ff0000720c */ /* 0x000fe20003724270 */
[----:B--2---:R-:W-:-:S04]  /*2130*/  IMAD.U32 R3, R19, 0x10000, RZ ;  /* 0x0001000013037824 */ /* 0x004fc800078e00ff */
[----:B------:R-:W-:-:S04]  /*2140*/  FMUL R3, R3, R14 ;  /* 0x0000000e03037220 */ /* 0x000fc80000400000 */
[----:B------:R-:W-:-:S05]  /*2150*/  FFMA R3, R120, R11, R3 ;  /* 0x0000000b78037223 */ /* 0x000fca0000000003 */
[----:B------:R-:W-:Y:S02]  /*2160*/  F2FP.BF16.F32.PACK_AB R20, RZ, R3 ;  /* 0x00000003ff14723e */ /* 0x000fe400000010ff */
[----:B------:R-:W-:Y:S02]  /*2170*/  P2R R3, PR, RZ, 0x40 ;  /* 0x00000040ff037803 */ /* 0x000fe40000000000 */
[----:B------:R-:W-:Y:S02]  /*2180*/  LEA.HI.X R3, R18, UR7, R21, 0x1, P2 ;  /* 0x0000000712037c11 */ /* 0x000fe400090f0c15 */
[----:B------:R-:W-:Y:S02]  /*2190*/  PRMT R18, R20, 0x7610, R18 ;  /* 0x0000761014127816 */ /* 0x000fe40000000012 */
[----:B------:R-:W-:-:S03]  /*21a0*/  PRMT R20, R19, 0x7610, R20 ;  /* 0x0000761013147816 */ /* 0x000fc60000000014 */
[----:B------:R0:W-:Y:S01]  /*21b0*/  @P0 STG.E.U16 desc[UR12][R2.64], R18 ;  /* 0x0000001202000986 */ /* 0x0001e2000c10150c */
[----:B------:R-:W-:Y:S05]  /*21c0*/  @!P1 BRA `(.L_x_29) ;  /* 0x0000000000049947 */ /* 0x000fea0003800000 */
[----:B------:R1:W5:Y:S02]  /*21d0*/  LDG.E.LTC128B.U16 R20, desc[UR12][R4.64+0x2] ;  /* 0x0000020c04147981 */ /* 0x000364000c1e1520 */
.L_x_29:
[----:B------:R-:W-:Y:S05]  /*21e0*/  BSYNC B0 ;  /* 0x0000000000007941 */ /* 0x000fea0003800000 */
.L_x_28:
[----:B------:R-:W-:Y:S01]  /*21f0*/  USHF.L.U32 UR6, UR4, 0x3, URZ ;  /* 0x0000000304067899 */ /* 0x000fe2000800063f */
[----:B-----5:R-:W-:Y:S01]  /*2200*/  IMAD.U32 R9, R20, 0x10000, RZ ;  /* 0x0001000014097824 */ /* 0x020fe200078e00ff */
[----:B------:R-:W-:Y:S01]  /*2210*/  USHF.L.U64.HI UR7, UR4, 0x3, UR5 ;  /* 0x0000000304077899 */ /* 0x000fe20008010205 */
[----:B------:R-:W-:Y:S02]  /*2220*/  ISETP.GT.AND P0, PT, R0, 0x8, P3 ;  /* 0x000000080000780c */ /* 0x000fe40001f04270 */
[----:B------:R-:W-:Y:S01]  /*2230*/  FMUL R22, R9, R14 ;  /* 0x0000000e09167220 */ /* 0x000fe20000400000 */
[----:B0-----:R-:W-:Y:S02]  /*2240*/  IMAD.U32 R18, RZ, RZ, UR6 ;  /* 0x00000006ff127e24 */ /* 0x001fe4000f8e00ff */
[----:B------:R-:W-:Y:S02]  /*2250*/  IMAD.U32 R19, RZ, RZ, UR7 ;  /* 0x00000007ff137e24 */ /* 0x000fe4000f8e00ff */
[----:B------:R-:W-:Y:S01]  /*2260*/  FFMA R22, R121, R11, R22 ;  /* 0x0000000b79167223 */ /* 0x000fe20000000016 */
[----:B------:R-:W-:-:S04]  /*2270*/  IMAD.WIDE.U32 R8, R8, UR4, R18 ;  /* 0x0000000408087c25 */ /* 0x000fc8000f8e0012 */
[----:B------:R-:W-:Y:S02]  /*2280*/  F2FP.BF16.F32.PACK_AB R22, RZ, R22 ;  /* 0x00000016ff16723e */ /* 0x000fe400000010ff */
[----:B------:R-:W-:-:S03]  /*2290*/  IADD3 R6, P2, R6, R8, RZ ;  /* 0x0000000806067210 */ /* 0x000fc60007f5e0ff */
[----:B------:R0:W-:Y:S01]  /*22a0*/  @P1 STG.E.U16 desc[UR12][R2.64+0x2], R22 ;  /* 0x0000021602001986 */ /* 0x0001e2000c10150c */
[----:B------:R-:W-:Y:S02]  /*22b0*/  IADD3.X R7, R7, R17, R9, P2, !PT ;  /* 0x0000001107077210 */ /* 0x000fe400017fe409 */
[----:B------:R-:W-:-:S04]  /*22c0*/  LEA R8, P2, R6, UR8, 0x1 ;  /* 0x0000000806087c11 */ /* 0x000fc8000f8408ff */
[----:B------:R-:W-:-:S05]  /*22d0*/  LEA.HI.X R9, R6, UR9, R7, 0x1, P2 ;  /* 0x0000000906097c11 */ /* 0x000fca00090f0c07 */
[----:B------:R-:W2:Y:S01]  /*22e0*/  @P0 LDG.E.LTC128B.U16 R20, desc[UR12][R8.64] ;  /* 0x0000000c08140981 */ /* 0x000ea2000c1e1520 */
[C---:B------:R-:W-:Y:S01]  /*22f0*/  SHF.L.U64.HI R15, R16.reuse, 0x1, R15 ;  /* 0x00000001100f7819 */ /* 0x040fe2000001020f */
[----:B------:R-:W-:Y:S01]  /*2300*/  BSSY B0, `(.L_x_30) ;  /* 0x000000b000007945 */ /* 0x000fe20003800000 */
[----:B------:R-:W-:Y:S02]  /*2310*/  LEA R6, P2, R16, R2, 0x1 ;  /* 0x0000000210067211 */ /* 0x000fe400078408ff */
[----:B------:R-:W-:Y:S01]  /*2320*/  ISETP.GT.AND P1, PT, R0, 0x8, P6 ;  /* 0x000000080000780c */ /* 0x000fe20003724270 */
[----:B--2---:R-:W-:-:S04]  /*2330*/  IMAD.U32 R7, R20, 0x10000, RZ ;  /* 0x0001000014077824 */ /* 0x004fc800078e00ff */
[----:B------:R-:W-:-:S04]  /*2340*/  FMUL R7, R7, R14 ;  /* 0x0000000e07077220 */ /* 0x000fc80000400000 */
[----:B------:R-:W-:-:S05]  /*2350*/  FFMA R7, R122, R11, R7 ;  /* 0x0000000b7a077223 */ /* 0x000fca0000000007 */
[----:B------:R-:W-:Y:S01]  /*2360*/  F2FP.BF16.F32.PACK_AB R16, RZ, R7 ;  /* 0x00000007ff10723e */ /* 0x000fe200000010ff */
[----:B------:R-:W-:-:S05]  /*2370*/  IMAD.X R7, R15, 0x1, R3, P2 ;  /* 0x000000010f077824 */ /* 0x000fca00010e0603 */
[----:B------:R0:W-:Y:S01]  /*2380*/  @P0 STG.E.U16 desc[UR12][R6.64], R16 ;  /* 0x0000001006000986 */ /* 0x0001e2000c10150c */
[----:B------:R-:W-:Y:S05]  /*2390*/  @!P1 BRA `(.L_x_31) ;  /* 0x0000000000049947 */ /* 0x000fea0003800000 */
[----:B------:R2:W5:Y:S02]  /*23a0*/  LDG.E.LTC128B.U16 R20, desc[UR12][R8.64+0x2] ;  /* 0x0000020c08147981 */ /* 0x000564000c1e1520 */
.L_x_31:
[----:B------:R-:W-:Y:S05]  /*23b0*/  BSYNC B0 ;  /* 0x0000000000007941 */ /* 0x000fea0003800000 */
.L_x_30:
[----:B-----5:R-:W-:Y:S01]  /*23c0*/  IMAD.U32 R15, R20, 0x10000, RZ ;  /* 0x00010000140f7824 */ /* 0x020fe200078e00ff */
[----:B------:R-:W-:Y:S01]  /*23d0*/  ISETP.GT.AND P3, PT, R10, 0x8, PT ;  /* 0x000000080a00780c */ /* 0x000fe20003f64270 */
[----:B------:R-:W-:Y:S02]  /*23e0*/  BSSY B0, `(.L_x_32) ;  /* 0x0000009000007945 */ /* 0x000fe40003800000 */
[----:B0-----:R-:W-:Y:S01]  /*23f0*/  FMUL R16, R15, R14 ;  /* 0x0000000e0f107220 */ /* 0x001fe20000400000 */
[----:B------:R-:W-:Y:S02]  /*2400*/  ISETP.GT.AND P0, PT, R0, RZ, P3 ;  /* 0x000000ff0000720c */ /* 0x000fe40001f04270 */
[----:B------:R-:W-:Y:S01]  /*2410*/  P2R R15, PR, RZ, 0x8 ;  /* 0x00000008ff0f7803 */ /* 0x000fe20000000000 */
[----:B------:R-:W-:-:S05]  /*2420*/  FFMA R16, R123, R11, R16 ;  /* 0x0000000b7b107223 */ /* 0x000fca0000000010 */
[----:B------:R-:W-:-:S05]  /*2430*/  F2FP.BF16.F32.PACK_AB R16, RZ, R16 ;  /* 0x00000010ff10723e */ /* 0x000fca00000010ff */
[----:B------:R0:W-:Y:S01]  /*2440*/  @P1 STG.E.U16 desc[UR12][R6.64+0x2], R16 ;  /* 0x0000021006001986 */ /* 0x0001e2000c10150c */
[----:B------:R-:W-:Y:S05]  /*2450*/  @!P0 BRA `(.L_x_33) ;  /* 0x0000000000048947 */ /* 0x000fea0003800000 */
[----:B------:R3:W5:Y:S02]  /*2460*/  LDG.E.LTC128B.U16 R20, desc[UR12][R4.64+0x10] ;  /* 0x0000100c04147981 */ /* 0x000764000c1e1520 */
.L_x_33:
[----:B------:R-:W-:Y:S05]  /*2470*/  BSYNC B0 ;  /* 0x0000000000007941 */ /* 0x000fea0003800000 */
.L_x_32:
[----:B-----5:R-:W-:Y:S01]  /*2480*/  IMAD.U32 R15, R20, 0x10000, RZ ;  /* 0x00010000140f7824 */ /* 0x020fe200078e00ff */
[----:B------:R-:W-:Y:S01]  /*2490*/  ISETP.GT.AND P2, PT, R10, 0x9, PT ;  /* 0x000000090a00780c */ /* 0x000fe20003f44270 */
[----:B------:R-:W-:Y:S02]  /*24a0*/  BSSY B0, `(.L_x_34) ;  /* 0x0000009000007945 */ /* 0x000fe40003800000 */
[----:B------:R-:W-:Y:S01]  /*24b0*/  FMUL R15, R15, R14 ;  /* 0x0000000e0f0f7220 */ /* 0x000fe20000400000 */
[----:B------:R-:W-:Y:S02]  /*24c0*/  ISETP.GT.AND P1, PT, R0, RZ, P2 ;  /* 0x000000ff0000720c */ /* 0x000fe40001724270 */
[----:B0-----:R-:W-:Y:S01]  /*24d0*/  P2R R16, PR, RZ, 0x4 ;  /* 0x00000004ff107803 */ /* 0x001fe20000000000 */
[----:B------:R-:W-:-:S05]  /*24e0*/  FFMA R15, R124, R11, R15 ;  /* 0x0000000b7c0f7223 */ /* 0x000fca000000000f */
[----:B------:R-:W-:-:S05]  /*24f0*/  F2FP.BF16.F32.PACK_AB R15, RZ, R15 ;  /* 0x0000000fff0f723e */ /* 0x000fca00000010ff */
[----:B------:R0:W-:Y:S01]  /*2500*/  @P0 STG.E.U16 desc[UR12][R2.64+0x10], R15 ;  /* 0x0000100f02000986 */ /* 0x0001e2000c10150c */
[----:B------:R-:W-:Y:S05]  /*2510*/  @!P1 BRA `(.L_x_35) ;  /* 0x0000000000049947 */ /* 0x000fea0003800000 */
[----:B------:R4:W5:Y:S02]  /*2520*/  LDG.E.LTC128B.U16 R20, desc[UR12][R4.64+0x12] ;  /* 0x0000120c04147981 */ /* 0x000964000c1e1520 */
.L_x_35:
[----:B------:R-:W-:Y:S05]  /*2530*/  BSYNC B0 ;  /* 0x0000000000007941 */ /* 0x000fea0003800000 */
.L_x_34:
[----:B0----5:R-:W-:Y:S01]  /*2540*/  IMAD.U32 R15, R20, 0x10000, RZ ;  /* 0x00010000140f7824 */ /* 0x021fe200078e00ff */
[----:B------:R-:W-:Y:S01]  /*2550*/  ISETP.GT.AND P0, PT, R0, 0x8, P3 ;  /* 0x000000080000780c */ /* 0x000fe20001f04270 */
[----:B------:R-:W-:Y:S02]  /*2560*/  BSSY B0, `(.L_x_36) ;  /* 0x0000007000007945 */ /* 0x000fe40003800000 */
[----:B------:R-:W-:-:S04]  /*2570*/  FMUL R16, R15, R14 ;  /* 0x0000000e0f107220 */ /* 0x000fc80000400000 */
[----:B------:R-:W-:-:S05]  /*2580*/  FFMA R16, R125, R11, R16 ;  /* 0x0000000b7d107223 */ /* 0x000fca0000000010 */
[----:B------:R-:W-:-:S05]  /*2590*/  F2FP.BF16.F32.PACK_AB R16, RZ, R16 ;  /* 0x00000010ff10723e */ /* 0x000fca00000010ff */
[----:B------:R0:W-:Y:S01]  /*25a0*/  @P1 STG.E.U16 desc[UR12][R2.64+0x12], R16 ;  /* 0x0000121002001986 */ /* 0x0001e2000c10150c */
[----:B------:R-:W-:Y:S05]  /*25b0*/  @!P0 BRA `(.L_x_37) ;  /* 0x0000000000048947 */ /* 0x000fea0003800000 */
[----:B------:R0:W5:Y:S02]  /*25c0*/  LDG.E.LTC128B.U16 R20, desc[UR12][R8.64+0x10] ;  /* 0x0000100c08147981 */ /* 0x000164000c1e1520 */
.L_x_37:
[----:B------:R-:W-:Y:S05]  /*25d0*/  BSYNC B0 ;  /* 0x0000000000007941 */ /* 0x000fea0003800000 */
.L_x_36:
[----:B-----5:R-:W-:Y:S01]  /*25e0*/  IMAD.U32 R15, R20, 0x10000, RZ ;  /* 0x00010000140f7824 */ /* 0x020fe200078e00ff */
        /* <DEDUP_REMOVED lines=8> */
.L_x_39:
[----:B------:R-:W-:Y:S05]  /*2670*/  BSYNC B0 ;  /* 0x0000000000007941 */ /* 0x000fea0003800000 */
.L_x_38:
[----:B0----5:R-:W-:Y:S01]  /*2680*/  IMAD.U32 R15, R20, 0x10000, RZ ;  /* 0x00010000140f7824 */ /* 0x021fe200078e00ff */
[----:B------:R-:W-:Y:S01]  /*2690*/  ISETP.GT.AND P2, PT, R10, 0x10, PT ;  /* 0x000000100a00780c */ /* 0x000fe20003f44270 */
[----:B------:R-:W-:Y:S02]  /*26a0*/  BSSY B0, `(.L_x_40) ;  /* 0x0000009000007945 */ /* 0x000fe40003800000 */
[----:B------:R-:W-:Y:S01]  /*26b0*/  FMUL R16, R15, R14 ;  /* 0x0000000e0f107220 */ /* 0x000fe20000400000 */
[----:B------:R-:W-:Y:S02]  /*26c0*/  ISETP.GT.AND P0, PT, R0, RZ, P2 ;  /* 0x000000ff0000720c */ /* 0x000fe40001704270 */
[----:B------:R-:W-:Y:S01]  /*26d0*/  P2R R15, PR, RZ, 0x4 ;  /* 0x00000004ff0f7803 */ /* 0x000fe20000000000 */
[----:B------:R-:W-:-:S05]  /*26e0*/  FFMA R16, R127, R11, R16 ;  /* 0x0000000b7f107223 */ /* 0x000fca0000000010 */
[----:B------:R-:W-:-:S05]  /*26f0*/  F2FP.BF16.F32.PACK_AB R16, RZ, R16 ;  /* 0x00000010ff10723e */ /* 0x000fca00000010ff */
[----:B------:R0:W-:Y:S01]  /*2700*/  @P1 STG.E.U16 desc[UR12][R6.64+0x12], R16 ;  /* 0x0000121006001986 */ /* 0x0001e2000c10150c */
[----:B------:R-:W-:Y:S05]  /*2710*/  @!P0 BRA `(.L_x_41) ;  /* 0x0000000000048947 */ /* 0x000fea0003800000 */
[----:B------:R0:W5:Y:S02]  /*2720*/  LDG.E.LTC128B.U16 R20, desc[UR12][R4.64+0x20] ;  /* 0x0000200c04147981 */ /* 0x000164000c1e1520 */
.L_x_41:
[----:B------:R-:W-:Y:S05]  /*2730*/  BSYNC B0 ;  /* 0x0000000000007941 */ /* 0x000fea0003800000 */
.L_x_40:
[----:B-----5:R-:W-:Y:S01]  /*2740*/  IMAD.U32 R15, R20, 0x10000, RZ ;  /* 0x00010000140f7824 */ /* 0x020fe200078e00ff */
[----:B------:R-:W-:Y:S01]  /*2750*/  ISETP.GT.AND P1, PT, R10, 0x11, PT ;  /* 0x000000110a00780c */ /* 0x000fe20003f24270 */
[----:B------:R-:W-:Y:S02]  /*2760*/  BSSY B0, `(.L_x_42) ;  /* 0x0000009000007945 */ /* 0x000fe40003800000 */
[----:B------:R-:W-:-:S04]  /*2770*/  FMUL R15, R15, R14 ;  /* 0x0000000e0f0f7220 */ /* 0x000fc80000400000 */
[----:B------:R-:W-:-:S05]  /*2780*/  FFMA R15, R128, R11, R15 ;  /* 0x0000000b800f7223 */ /* 0x000fca000000000f */
[----:B------:R-:W-:-:S05]  /*2790*/  F2FP.BF16.F32.PACK_AB R15, RZ, R15 ;  /* 0x0000000fff0f723e */ /* 0x000fca00000010ff */
[----:B------:R1:W-:Y:S01]  /*27a0*/  @P0 STG.E.U16 desc[UR12][R2.64+0x20], R15 ;  /* 0x0000200f02000986 */ /* 0x0003e2000c10150c */
[----:B------:R-:W-:Y:S02]  /*27b0*/  ISETP.GT.AND P0, PT, R0, RZ, P1 ;  /* 0x000000ff0000720c */ /* 0x000fe40000f04270 */
[----:B-1----:R-:W-:-:S11]  /*27c0*/  P2R R15, PR, RZ, 0x2 ;  /* 0x00000002ff0f7803 */ /* 0x002fd60000000000 */
[----:B------:R-:W-:Y:S05]  /*27d0*/  @!P0 BRA `(.L_x_43) ;  /* 0x0000000000048947 */ /* 0x000fea0003800000 */
[----:B------:R1:W5:Y:S02]  /*27e0*/  LDG.E.LTC128B.U16 R20, desc[UR12][R4.64+0x22] ;  /* 0x0000220c04147981 */ /* 0x000364000c1e1520 */
.L_x_43:
[----:B------:R-:W-:Y:S05]  /*27f0*/  BSYNC B0 ;  /* 0x0000000000007941 */ /* 0x000fea0003800000 */
.L_x_42:
[----:B-----5:R-:W-:Y:S01]  /*2800*/  IMAD.U32 R15, R20, 0x10000, RZ ;  /* 0x00010000140f7824 */ /* 0x020fe200078e00ff */
[----:B------:R-:W-:Y:S03]  /*2810*/  BSSY B0, `(.L_x_44) ;  /* 0x0000008000007945 */ /* 0x000fe60003800000 */
[----:B0-----:R-:W-:-:S04]  /*2820*/  FMUL R16, R15, R14 ;  /* 0x0000000e0f107220 */ /* 0x001fc80000400000 */
[----:B------:R-:W-:-:S05]  /*2830*/  FFMA R16, R129, R11, R16 ;  /* 0x0000000b81107223 */ /* 0x000fca0000000010 */
[----:B------:R-:W-:-:S05]  /*2840*/  F2FP.BF16.F32.PACK_AB R16, RZ, R16 ;  /* 0x00000010ff10723e */ /* 0x000fca00000010ff */
[----:B------:R0:W-:Y:S01]  /*2850*/  @P0 STG.E.U16 desc[UR12][R2.64+0x22], R16 ;  /* 0x0000221002000986 */ /* 0x0001e2000c10150c */
[----:B------:R-:W-:-:S13]  /*2860*/  ISETP.GT.AND P0, PT, R0, 0x8, P2 ;  /* 0x000000080000780c */ /* 0x000fda0001704270 */
[----:B0-----:R-:W-:Y:S05]  /*2870*/  @!P0 BRA `(.L_x_45) ;  /* 0x0000000000048947 */ /* 0x001fea0003800000 */
[----:B------:R0:W5:Y:S02]  /*2880*/  LDG.E.LTC128B.U16 R20, desc[UR12][R8.64+0x20] ;  /* 0x0000200c08147981 */ /* 0x000164000c1e1520 */
.L_x_45:
[----:B------:R-:W-:Y:S05]  /*2890*/  BSYNC B0 ;  /* 0x0000000000007941 */ /* 0x000fea0003800000 */
.L_x_44:
[----:B-----5:R-:W-:Y:S01]  /*28a0*/  IMAD.U32 R15, R20, 0x10000, RZ ;  /* 0x00010000140f7824 */ /* 0x020fe200078e00ff */
[----:B------:R-:W-:Y:S03]  /*28b0*/  BSSY B0, `(.L_x_46) ;  /* 0x0000008000007945 */ /* 0x000fe60003800000 */
[----:B------:R-:W-:-:S04]  /*28c0*/  FMUL R15, R15, R14 ;  /* 0x0000000e0f0f7220 */ /* 0x000fc80000400000 */
[----:B------:R-:W-:-:S05]  /*28d0*/  FFMA R15, R130, R11, R15 ;  /* 0x0000000b820f7223 */ /* 0x000fca000000000f */
[----:B------:R-:W-:-:S05]  /*28e0*/  F2FP.BF16.F32.PACK_AB R15, RZ, R15 ;  /* 0x0000000fff0f723e */ /* 0x000fca00000010ff */
[----:B------:R0:W-:Y:S01]  /*28f0*/  @P0 STG.E.U16 desc[UR12][R6.64+0x20], R15 ;  /* 0x0000200f06000986 */ /* 0x0001e2000c10150c */
[----:B------:R-:W-:-:S13]  /*2900*/  ISETP.GT.AND P0, PT, R0, 0x8, P1 ;  /* 0x000000080000780c */ /* 0x000fda0000f04270 */
[----:B0-----:R-:W-:Y:S05]  /*2910*/  @!P0 BRA `(.L_x_47) ;  /* 0x0000000000048947 */ /* 0x001fea0003800000 */
[----:B------:R0:W5:Y:S02]  /*2920*/  LDG.E.LTC128B.U16 R20, desc[UR12][R8.64+0x22] ;  /* 0x0000220c08147981 */ /* 0x000164000c1e1520 */
.L_x_47:
[----:B------:R-:W-:Y:S05]  /*2930*/  BSYNC B0 ;  /* 0x0000000000007941 */ /* 0x000fea0003800000 */
.L_x_46:
[----:B-----5:R-:W-:Y:S01]  /*2940*/  IMAD.U32 R15, R20, 0x10000, RZ ;  /* 0x00010000140f7824 */ /* 0x020fe200078e00ff */
[C---:B------:R-:W-:Y:S01]  /*2950*/  SHF.L.U64.HI R21, R12.reuse, 0x7, R13 ;  /* 0x000000070c157819 */ /* 0x040fe2000001020d */
[----:B------:R-:W-:Y:S01]  /*2960*/  IMAD.SHL.U32 R17, R12, 0x80, RZ ;  /* 0x000000800c117824 */ /* 0x000fe200078e00ff */
[----:B------:R-:W-:Y:S01]  /*2970*/  ISETP.GT.AND P2, PT, R10, 0x18, PT ;  /* 0x000000180a00780c */ /* 0x000fe20003f44270 */
[----:B------:R-:W-:Y:S01]  /*2980*/  FMUL R16, R15, R14 ;  /* 0x0000000e0f107220 */ /* 0x000fe20000400000 */
[----:B------:R-:W-:Y:S02]  /*2990*/  BSSY B0, `(.L_x_48) ;  /* 0x000000d000007945 */ /* 0x000fe40003800000 */
[----:B------:R-:W-:Y:S01]  /*29a0*/  LOP3.LUT R15, R17, 0x2, RZ, 0xfc, !PT ;  /* 0x00000002110f7812 */ /* 0x000fe200078efcff */
[----:B------:R-:W-:-:S05]  /*29b0*/  FFMA R16, R131, R11, R16 ;  /* 0x0000000b83107223 */ /* 0x000fca0000000010 */
[----:B------:R-:W-:-:S05]  /*29c0*/  F2FP.BF16.F32.PACK_AB R16, RZ, R16 ;  /* 0x00000010ff10723e */ /* 0x000fca00000010ff */
[----:B------:R1:W-:Y:S01]  /*29d0*/  @P0 STG.E.U16 desc[UR12][R6.64+0x22], R16 ;  /* 0x0000221006000986 */ /* 0x0003e2000c10150c */
[----:B------:R-:W-:-:S05]  /*29e0*/  IADD3 R124, P0, R15, R2, RZ ;  /* 0x000000020f7c7210 */ /* 0x000fca0007f1e0ff */
[----:B------:R-:W-:Y:S01]  /*29f0*/  IMAD.X R125, R21, 0x1, R3, P0 ;  /* 0x00000001157d7824 */ /* 0x000fe200000e0603 */
[----:B------:R-:W-:-:S05]  /*2a00*/  IADD3 R12, P0, R17, R2, RZ ;  /* 0x00000002110c7210 */ /* 0x000fca0007f1e0ff */
[----:B------:R-:W-:Y:S01]  /*2a10*/  IMAD.X R13, R21, 0x1, R3, P0 ;  /* 0x00000001150d7824 */ /* 0x000fe200000e0603 */
[----:B------:R-:W-:Y:S02]  /*2a20*/  ISETP.GT.AND P0, PT, R0, RZ, P2 ;  /* 0x000000ff0000720c */ /* 0x000fe40001704270 */
[----:B-1----:R-:W-:-:S11]  /*2a30*/  P2R R16, PR, RZ, 0x4 ;  /* 0x00000004ff107803 */ /* 0x002fd60000000000 */
[----:B------:R-:W-:Y:S05]  /*2a40*/  @!P0 BRA `(.L_x_49) ;  /* 0x0000000000048947 */ /* 0x000fea0003800000 */
[----:B------:R1:W5:Y:S02]  /*2a50*/  LDG.E.LTC128B.U16 R20, desc[UR12][R4.64+0x30] ;  /* 0x0000300c04147981 */ /* 0x000364000c1e1520 */
.L_x_49:
[----:B------:R-:W-:Y:S05]  /*2a60*/  BSYNC B0 ;  /* 0x0000000000007941 */ /* 0x000fea0003800000 */
.L_x_48:
[----:B-----5:R-:W-:Y:S01]  /*2a70*/  IMAD.U32 R19, R20, 0x10000, RZ ;  /* 0x0001000014137824 */ /* 0x020fe200078e00ff */
[----:B------:R-:W-:Y:S01]  /*2a80*/  ISETP.GT.AND P1, PT, R10, 0x19, PT ;  /* 0x000000190a00780c */ /* 0x000fe20003f24270 */
[----:B------:R-:W-:Y:S02]  /*2a90*/  BSSY B0, `(.L_x_50) ;  /* 0x0000009000007945 */ /* 0x000fe40003800000 */
[----:B------:R-:W-:Y:S01]  /*2aa0*/  FMUL R19, R19, R14 ;  /* 0x0000000e13137220 */ /* 0x000fe20000400000 */
[----:B------:R-:W-:-:S03]  /*2ab0*/  P2R R16, PR, RZ, 0x2 ;  /* 0x00000002ff107803 */ /* 0x000fc60000000000 */
[----:B------:R-:W-:-:S05]  /*2ac0*/  FFMA R19, R132, R11, R19 ;  /* 0x0000000b84137223 */ /* 0x000fca0000000013 */
[----:B------:R-:W-:-:S05]  /*2ad0*/  F2FP.BF16.F32.PACK_AB R19, RZ, R19 ;  /* 0x00000013ff13723e */ /* 0x000fca00000010ff */
[----:B------:R0:W-:Y:S01]  /*2ae0*/  @P0 STG.E.U16 desc[UR12][R2.64+0x30], R19 ;  /* 0x0000301302000986 */ /* 0x0001e2000c10150c */
[----:B------:R-:W-:-:S13]  /*2af0*/  ISETP.GT.AND P0, PT, R0, RZ, P1 ;  /* 0x000000ff0000720c */ /* 0x000fda0000f04270 */
[----:B0-----:R-:W-:Y:S05]  /*2b00*/  @!P0 BRA `(.L_x_51) ;  /* 0x0000000000048947 */ /* 0x001fea0003800000 */
[----:B------:R0:W5:Y:S02]  /*2b10*/  LDG.E.LTC128B.U16 R20, desc[UR12][R4.64+0x32] ;  /* 0x0000320c04147981 */ /* 0x000164000c1e1520 */
.L_x_51:
[----:B------:R-:W-:Y:S05]  /*2b20*/  BSYNC B0 ;  /* 0x0000000000007941 */ /* 0x000fea0003800000 */
.L_x_50:
        /* <DEDUP_REMOVED lines=9> */
.L_x_53:
[----:B------:R-:W-:Y:S05]  /*2bc0*/  BSYNC B0 ;  /* 0x0000000000007941 */ /* 0x000fea0003800000 */
.L_x_52:
        /* <DEDUP_REMOVED lines=9> */
.L_x_55:
[----:B------:R-:W-:Y:S05]  /*2c60*/  BSYNC B0 ;  /* 0x0000000000007941 */ /* 0x000fea0003800000 */
.L_x_54:
        /* <DEDUP_REMOVED lines=11> */
.L_x_57:
[----:B------:R-:W-:Y:S05]  /*2d20*/  BSYNC B0 ;  /* 0x0000000000007941 */ /* 0x000fea0003800000 */
.L_x_56:
        /* <DEDUP_REMOVED lines=11> */
.L_x_59:
[----:B------:R-:W-:Y:S05]  /*2de0*/  BSYNC B0 ;  /* 0x0000000000007941 */ /* 0x000fea0003800000 */
.L_x_58:
        /* <DEDUP_REMOVED lines=9> */
.L_x_61:
[----:B------:R-:W-:Y:S05]  /*2e80*/  BSYNC B0 ;  /* 0x0000000000007941 */ /* 0x000fea0003800000 */
.L_x_60:
        /* <DEDUP_REMOVED lines=9> */
.L_x_63:
[----:B------:R-:W-:Y:S05]  /*2f20*/  BSYNC B0 ;  /* 0x0000000000007941 */ /* 0x000fea0003800000 */
.L_x_62:
        /* <DEDUP_REMOVED lines=11> */
.L_x_65:
[----:B------:R-:W-:Y:S05]  /*2fe0*/  BSYNC B0 ;  /* 0x0000000000007941 */ /* 0x000fea0003800000 */
.L_x_64:
[----:B-----5:R-:W-:Y:S01]  /*2ff0*/  IMAD.U32 R19, R20, 0x10000, RZ ;  /* 0x0001000014137824 */ /* 0x020fe200078e00ff */
[----:B------:R-:W-:Y:S01]  /*3000*/  ISETP.GT.AND P4, PT, R10, 0x29, PT ;  /* 0x000000290a00780c */ /* 0x000fe20003f84270 */
[----:B------:R-:W-:Y:S02]  /*3010*/  BSSY B0, `(.L_x_66) ;  /* 0x0000008000007945 */ /* 0x000fe40003800000 */
[----:B------:R-:W-:-:S04]  /*3020*/  FMUL R19, R19, R14 ;  /* 0x0000000e13137220 */ /* 0x000fc80000400000 */
[----:B------:R-:W-:-:S05]  /*3030*/  FFMA R19, R140, R11, R19 ;  /* 0x0000000b8c137223 */ /* 0x000fca0000000013 */
[----:B------:R-:W-:-:S05]  /*3040*/  F2FP.BF16.F32.PACK_AB R19, RZ, R19 ;  /* 0x00000013ff13723e */ /* 0x000fca00000010ff */
[----:B------:R0:W-:Y:S01]  /*3050*/  @P0 STG.E.U16 desc[UR12][R2.64+0x50], R19 ;  /* 0x0000501302000986 */ /* 0x0001e2000c10150c */
[----:B------:R-:W-:-:S13]  /*3060*/  ISETP.GT.AND P0, PT, R0, RZ, P4 ;  /* 0x000000ff0000720c */ /* 0x000fda0002704270 */
[----:B0-----:R-:W-:Y:S05]  /*3070*/  @!P0 BRA `(.L_x_67) ;  /* 0x0000000000048947 */ /* 0x001fea0003800000 */
[----:B------:R0:W5:Y:S02]  /*3080*/  LDG.E.LTC128B.U16 R20, desc[UR12][R4.64+0x52] ;  /* 0x0000520c04147981 */ /* 0x000164000c1e1520 */
.L_x_67:
[----:B------:R-:W-:Y:S05]  /*3090*/  BSYNC B0 ;  /* 0x0000000000007941 */ /* 0x000fea0003800000 */
.L_x_66:
        /* <DEDUP_REMOVED lines=9> */
.L_x_69:
[----:B------:R-:W-:Y:S05]  /*3130*/  BSYNC B0 ;  /* 0x0000000000007941 */ /* 0x000fea0003800000 */
.L_x_68:
        /* <DEDUP_REMOVED lines=9> */
.L_x_71:
[----:B------:R-:W-:Y:S05]  /*31d0*/  BSYNC B0 ;  /* 0x0000000000007941 */ /* 0x000fea0003800000 */
.L_x_70:
        /* <DEDUP_REMOVED lines=10> */
.L_x_73:
[----:B------:R-:W-:Y:S05]  /*3280*/  BSYNC B0 ;  /* 0x0000000000007941 */ /* 0x000fea0003800000 */
.L_x_72:
        /* <DEDUP_REMOVED lines=10> */
.L_x_75:
[----:B------:R-:W-:Y:S05]  /*3330*/  BSYNC B0 ;  /* 0x0000000000007941 */ /* 0x000fea0003800000 */
.L_x_74:
        /* <DEDUP_REMOVED lines=9> */
.L_x_77:
[----:B------:R-:W-:Y:S05]  /*33d0*/  BSYNC B0 ;  /* 0x0000000000007941 */ /* 0x000fea0003800000 */
.L_x_76:
        /* <DEDUP_REMOVED lines=9> */
.L_x_79:
[----:B------:R-:W-:Y:S05]  /*3470*/  BSYNC B0 ;  /* 0x0000000000007941 */ /* 0x000fea0003800000 */
.L_x_78:
        /* <DEDUP_REMOVED lines=10> */
.L_x_81:
[----:B------:R-:W-:Y:S05]  /*3520*/  BSYNC B0 ;  /* 0x0000000000007941 */ /* 0x000fea0003800000 */
.L_x_80:
[----:B-----5:R-:W-:Y:S01]  /*3530*/  IMAD.U32 R19, R20, 0x10000, RZ ;  /* 0x0001000014137824 */ /* 0x020fe200078e00ff */
[----:B------:R-:W-:Y:S03]  /*3540*/  BSSY B0, `(.L_x_82) ;  /* 0x0000009000007945 */ /* 0x000fe60003800000 */
[----:B------:R-:W-:-:S04]  /*3550*/  FMUL R19, R19, R14 ;  /* 0x0000000e13137220 */ /* 0x000fc80000400000 */
[----:B------:R-:W-:-:S05]  /*3560*/  FFMA R19, R148, R11, R19 ;  /* 0x0000000b94137223 */ /* 0x000fca0000000013 */
[----:B------:R-:W-:-:S05]  /*3570*/  F2FP.BF16.F32.PACK_AB R19, RZ, R19 ;  /* 0x00000013ff13723e */ /* 0x000fca00000010ff */
[----:B------:R0:W-:Y:S01]  /*3580*/  @P0 STG.E.U16 desc[UR12][R2.64+0x70], R19 ;  /* 0x0000701302000986 */ /* 0x0001e2000c10150c */
[----:B------:R-:W-:-:S04]  /*3590*/  ISETP.GT.AND P0, PT, R10, 0x39, PT ;  /* 0x000000390a00780c */ /* 0x000fc80003f04270 */
[----:B------:R-:W-:-:S13]  /*35a0*/  ISETP.GT.AND P5, PT, R0, RZ, P0 ;  /* 0x000000ff0000720c */ /* 0x000fda00007a4270 */
[----:B0-----:R-:W-:Y:S05]  /*35b0*/  @!P5 BRA `(.L_x_83) ;  /* 0x000000000004d947 */ /* 0x001fea0003800000 */
[----:B------:R0:W5:Y:S02]  /*35c0*/  LDG.E.LTC128B.U16 R20, desc[UR12][R4.64+0x72] ;  /* 0x0000720c04147981 */ /* 0x000164000c1e1520 */
.L_x_83:
[----:B------:R-:W-:Y:S05]  /*35d0*/  BSYNC B0 ;  /* 0x0000000000007941 */ /* 0x000fea0003800000 */
.L_x_82:
        /* <DEDUP_REMOVED lines=9> */
.L_x_85:
[----:B------:R-:W-:Y:S05]  /*3670*/  BSYNC B0 ;  /* 0x0000000000007941 */ /* 0x000fea0003800000 */
.L_x_84:
        /* <DEDUP_REMOVED lines=9> */
.L_x_87:
[----:B------:R-:W-:Y:S05]  /*3710*/  BSYNC B0 ;  /* 0x0000000000007941 */ /* 0x000fea0003800000 */
.L_x_86:
[----:B-----5:R-:W-:Y:S01]  /*3720*/  IMAD.U32 R19, R20, 0x10000, RZ ;  /* 0x0001000014137824 */ /* 0x020fe200078e00ff */
[----:B------:R-:W-:Y:S01]  /*3730*/  LOP3.LUT R123, R17, 0x10, RZ, 0xfc, !PT ;  /* 0x00000010117b7812 */ /* 0x000fe200078efcff */
[----:B------:R-:W-:Y:S02]  /*3740*/  USHF.L.U32 UR22, UR4, 0x7, URZ ;  /* 0x0000000704167899 */ /* 0x000fe4000800063f */
[----:B------:R-:W-:Y:S01]  /*3750*/  FMUL R16, R19, R14 ;  /* 0x0000000e13107220 */ /* 0x000fe20000400000 */
[----:B------:R-:W-:-:S03]  /*3760*/  USHF.L.U64.HI UR4, UR4, 0x7, UR5 ;  /* 0x0000000704047899 */ /* 0x000fc60008010205 */
[----:B------:R-:W-:-:S05]  /*3770*/  FFMA R16, R151, R11, R16 ;  /* 0x0000000b97107223 */ /* 0x000fca0000000010 */
[----:B------:R-:W-:-:S05]  /*3780*/  F2FP.BF16.F32.PACK_AB R16, RZ, R16 ;  /* 0x00000010ff10723e */ /* 0x000fca00000010ff */
[----:B------:R1:W-:Y:S01]  /*3790*/  @P5 STG.E.U16 desc[UR12][R6.64+0x72], R16 ;  /* 0x0000721006005986 */ /* 0x0003e2000c10150c */
[----:B------:R-:W-:-:S05]  /*37a0*/  IADD3 R126, P5, R123, R2, RZ ;  /* 0x000000027b7e7210 */ /* 0x000fca0007fbe0ff */
[----:B------:R-:W-:Y:S01]  /*37b0*/  IMAD.X R127, R21, 0x1, R3, P5 ;  /* 0x00000001157f7824 */ /* 0x000fe200028e0603 */
[----:B------:R-:W-:-:S04]  /*37c0*/  IADD3 R18, P5, R4, UR22, RZ ;  /* 0x0000001604127c10 */ /* 0x000fc8000ffbe0ff */
[----:B------:R-:W-:Y:S02]  /*37d0*/  IADD3.X R19, R5, UR4, RZ, P5, !PT ;  /* 0x0000000405137c10 */ /* 0x000fe4000affe4ff */
[----:B------:R-:W-:-:S04]  /*37e0*/  ISETP.GT.AND P5, PT, R10, RZ, PT ;  /* 0x000000ff0a00720c */ /* 0x000fc80003fa4270 */
[----:B------:R-:W-:-:S13]  /*37f0*/  ISETP.GT.AND P5, PT, R0, 0x40, P5 ;  /* 0x000000400000780c */ /* 0x000fda0002fa4270 */
[----:B------:R-:W2:Y:S01]  /*3800*/  @P5 LDG.E.LTC128B.U16 R20, desc[UR12][R18.64] ;  /* 0x0000000c12145981 */ /* 0x000ea2000c1e1520 */
[----:B------:R-:W-:Y:S01]  /*3810*/  LOP3.LUT R121, R17, 0x12, RZ, 0xfc, !PT ;  /* 0x0000001211797812 */ /* 0x000fe200078efcff */
[----:B------:R-:W-:Y:S01]  /*3820*/  ULOP3.LUT UR21, UR22, 0x2, URZ, 0xfc, !UPT ;  /* 0x0000000216157892 */ /* 0x000fe2000f8efc3f */
[----:B--2---:R-:W-:-:S04]  /*3830*/  IMAD.U32 R23, R20, 0x10000, RZ ;  /* 0x0001000014177824 */ /* 0x004fc800078e00ff */
[----:B------:R-:W-:-:S04]  /*3840*/  FMUL R23, R23, R14 ;  /* 0x0000000e17177220 */ /* 0x000fc80000400000 */
[----:B------:R-:W-:-:S05]  /*3850*/  FFMA R23, R88, R11, R23 ;  /* 0x0000000b58177223 */ /* 0x000fca0000000017 */
[----:B------:R-:W-:-:S04]  /*3860*/  F2FP.BF16.F32.PACK_AB R23, RZ, R23 ;  /* 0x00000017ff17723e */ /* 0x000fc800000010ff */
[----:B------:R-:W-:-:S05]  /*3870*/  PRMT R22, R23, 0x7610, R22 ;  /* 0x0000761017167816 */ /* 0x000fca0000000016 */
[----:B------:R2:W-:Y:S01]  /*3880*/  @P5 STG.E.U16 desc[UR12][R12.64], R22 ;  /* 0x000000160c005986 */ /* 0x0005e2000c10150c */
[----:B------:R-:W-:-:S05]  /*3890*/  IADD3 R128, P5, R121, R2, RZ ;  /* 0x0000000279807210 */ /* 0x000fca0007fbe0ff */
[----:B------:R-:W-:Y:S01]  /*38a0*/  IMAD.X R129, R21, 0x1, R3, P5 ;  /* 0x0000000115817824 */ /* 0x000fe200028e0603 */
[----:B------:R-:W-:-:S04]  /*38b0*/  IADD3 R130, P5, R4, UR21, RZ ;  /* 0x0000001504827c10 */ /* 0x000fc8000ffbe0ff */
[----:B------:R-:W-:Y:S02]  /*38c0*/  IADD3.X R131, R5, UR4, RZ, P5, !PT ;  /* 0x0000000405837c10 */ /* 0x000fe4000affe4ff */
[----:B------:R-:W-:-:S13]  /*38d0*/  ISETP.GT.AND P5, PT, R0, 0x40, P6 ;  /* 0x000000400000780c */ /* 0x000fda00037a4270 */
[----:B------:R-:W3:Y:S01]  /*38e0*/  @P5 LDG.E.LTC128B.U16 R20, desc[UR12][R130.64] ;  /* 0x0000000c82145981 */ /* 0x000ee2000c1e1520 */
[----:B------:R-:W-:Y:S01]  /*38f0*/  BSSY B0, `(.L_x_88) ;  /* 0x000000e000007945 */ /* 0x000fe20003800000 */
[----:B---3--:R-:W-:-:S04]  /*3900*/  IMAD.U32 R23, R20, 0x10000, RZ ;  /* 0x0001000014177824 */ /* 0x008fc800078e00ff */
[----:B-1----:R-:W-:-:S04]  /*3910*/  FMUL R16, R23, R14 ;  /* 0x0000000e17107220 */ /* 0x002fc80000400000 */
[----:B------:R-:W-:-:S05]  /*3920*/  FFMA R16, R89, R11, R16 ;  /* 0x0000000b59107223 */ /* 0x000fca0000000010 */
[----:B------:R-:W-:-:S05]  /*3930*/  F2FP.BF16.F32.PACK_AB R16, RZ, R16 ;  /* 0x00000010ff10723e */ /* 0x000fca00000010ff */
[----:B------:R1:W-:Y:S01]  /*3940*/  @P5 STG.E.U16 desc[UR12][R124.64], R16 ;  /* 0x000000107c005986 */ /* 0x0003e2000c10150c */
[----:B------:R-:W-:-:S05]  /*3950*/  IADD3 R88, P5, R17, R6, RZ ;  /* 0x0000000611587210 */ /* 0x000fca0007fbe0ff */
[----:B------:R-:W-:Y:S01]  /*3960*/  IMAD.X R89, R21, 0x1, R7, P5 ;  /* 0x0000000115597824 */ /* 0x000fe200028e0607 */
[----:B--2---:R-:W-:-:S04]  /*3970*/  IADD3 R22, P5, R8, UR22, RZ ;  /* 0x0000001608167c10 */ /* 0x004fc8000ffbe0ff */
[----:B------:R-:W-:Y:S02]  /*3980*/  IADD3.X R23, R9, UR4, RZ, P5, !PT ;  /* 0x0000000409177c10 */ /* 0x000fe4000affe4ff */
[----:B------:R-:W-:-:S04]  /*3990*/  ISETP.GT.AND P5, PT, R10, RZ, PT ;  /* 0x000000ff0a00720c */ /* 0x000fc80003fa4270 */
[----:B------:R-:W-:-:S13]  /*39a0*/  ISETP.GT.AND P5, PT, R0, 0x48, P5 ;  /* 0x000000480000780c */ /* 0x000fda0002fa4270 */
[----:B-1----:R-:W-:Y:S05]  /*39b0*/  @!P5 BRA `(.L_x_89) ;  /* 0x000000000004d947 */ /* 0x002fea0003800000 */
[----:B------:R1:W5:Y:S02]  /*39c0*/  LDG.E.LTC128B.U16 R20, desc[UR12][R22.64] ;  /* 0x0000000c16147981 */ /* 0x000364000c1e1520 */
.L_x_89:
[----:B------:R-:W-:Y:S05]  /*39d0*/  BSYNC B0 ;  /* 0x0000000000007941 */ /* 0x000fea0003800000 */
.L_x_88:
[----:B-----5:R-:W-:Y:S01]  /*39e0*/  IMAD.U32 R125, R20, 0x10000, RZ ;  /* 0x00010000147d7824 */ /* 0x020fe200078e00ff */
[----:B------:R-:W-:Y:S03]  /*39f0*/  BSSY B0, `(.L_x_90) ;  /* 0x000000c000007945 */ /* 0x000fe60003800000 */
[----:B------:R-:W-:-:S04]  /*3a00*/  FMUL R125, R125, R14 ;  /* 0x0000000e7d7d7220 */ /* 0x000fc80000400000 */
[----:B------:R-:W-:-:S05]  /*3a10*/  FFMA R125, R90, R11, R125 ;  /* 0x0000000b5a7d7223 */ /* 0x000fca000000007d */
[----:B------:R-:W-:-:S05]  /*3a20*/  F2FP.BF16.F32.PACK_AB R125, RZ, R125 ;  /* 0x0000007dff7d723e */ /* 0x000fca00000010ff */
[----:B------:R2:W-:Y:S01]  /*3a30*/  @P5 STG.E.U16 desc[UR12][R88.64], R125 ;  /* 0x0000007d58005986 */ /* 0x0005e2000c10150c */
[----:B------:R-:W-:-:S05]  /*3a40*/  IADD3 R132, P5, R15, R6, RZ ;  /* 0x000000060f847210 */ /* 0x000fca0007fbe0ff */
[----:B------:R-:W-:Y:S01]  /*3a50*/  IMAD.X R133, R21, 0x1, R7, P5 ;  /* 0x0000000115857824 */ /* 0x000fe200028e0607 */
[----:B------:R-:W-:-:S13]  /*3a60*/  ISETP.GT.AND P5, PT, R0, 0x48, P6 ;  /* 0x000000480000780c */ /* 0x000fda00037a4270 */
[----:B--2---:R-:W-:Y:S05]  /*3a70*/  @!P5 BRA `(.L_x_91) ;  /* 0x00000000000cd947 */ /* 0x004fea0003800000 */
[----:B------:R-:W-:-:S04]  /*3a80*/  IADD3 R124, P6, R8, UR21, RZ ;  /* 0x00000015087c7c10 */ /* 0x000fc8000ffde0ff */
[----:B------:R-:W-:-:S05]  /*3a90*/  IADD3.X R125, R9, UR4, RZ, P6, !PT ;  /* 0x00000004097d7c10 */ /* 0x000fca000b7fe4ff */
[----:B------:R2:W5:Y:S04]  /*3aa0*/  LDG.E.LTC128B.U16 R20, desc[UR12][R124.64] ;  /* 0x0000000c7c147981 */ /* 0x000568000c1e1520 */
.L_x_91:
[----:B------:R-:W-:Y:S05]  /*3ab0*/  BSYNC B0 ;  /* 0x0000000000007941 */ /* 0x000fea0003800000 */
.L_x_90:
[----:B--2--5:R-:W-:Y:S01]  /*3ac0*/  IMAD.U32 R125, R20, 0x10000, RZ ;  /* 0x00010000147d7824 */ /* 0x024fe200078e00ff */
[----:B------:R-:W-:Y:S01]  /*3ad0*/  ULOP3.LUT UR20, UR22, 0x10, URZ, 0xfc, !UPT ;  /* 0x0000001016147892 */ /* 0x000fe2000f8efc3f */
[----:B------:R-:W-:Y:S02]  /*3ae0*/  ISETP.GT.AND P6, PT, R10, 0x8, PT ;  /* 0x000000080a00780c */ /* 0x000fe40003fc4270 */
[----:B------:R-:W-:-:S04]  /*3af0*/  FMUL R16, R125, R14 ;  /* 0x0000000e7d107220 */ /* 0x000fc80000400000 */
[----:B------:R-:W-:Y:S01]  /*3b00*/  FFMA R16, R91, R11, R16 ;  /* 0x0000000b5b107223 */ /* 0x000fe20000000010 */
[----:B------:R-:W-:-:S04]  /*3b10*/  LOP3.LUT R91, R17, 0x20, RZ, 0xfc, !PT ;  /* 0x00000020115b7812 */ /* 0x000fc800078efcff */
[----:B------:R-:W-:-:S05]  /*3b20*/  F2FP.BF16.F32.PACK_AB R16, RZ, R16 ;  /* 0x00000010ff10723e */ /* 0x000fca00000010ff */
[----:B------:R2:W-:Y:S01]  /*3b30*/  @P5 STG.E.U16 desc[UR12][R132.64], R16 ;  /* 0x0000001084005986 */ /* 0x0005e2000c10150c */
[----:B------:R-:W-:-:S05]  /*3b40*/  IADD3 R130, P5, R91, R2, RZ ;  /* 0x000000025b827210 */ /* 0x000fca0007fbe0ff */
[----:B------:R-:W-:Y:S01]  /*3b50*/  IMAD.X R131, R21, 0x1, R3, P5 ;  /* 0x0000000115837824 */ /* 0x000fe200028e0603 */
[----:B------:R-:W-:-:S04]  /*3b60*/  IADD3 R134, P5, R4, UR20, RZ ;  /* 0x0000001404867c10 */ /* 0x000fc8000ffbe0ff */
[----:B------:R-:W-:Y:S02]  /*3b70*/  IADD3.X R135, R5, UR4, RZ, P5, !PT ;  /* 0x0000000405877c10 */ /* 0x000fe4000affe4ff */
[----:B------:R-:W-:-:S13]  /*3b80*/  ISETP.GT.AND P5, PT, R0, 0x40, P6 ;  /* 0x000000400000780c */ /* 0x000fda00037a4270 */
[----:B------:R-:W3:Y:S01]  /*3b90*/  @P5 LDG.E.LTC128B.U16 R20, desc[UR12][R134.64] ;  /* 0x0000000c86145981 */ /* 0x000ee2000c1e1520 */
[----:B------:R-:W-:Y:S01]  /*3ba0*/  ULOP3.LUT UR19, UR22, 0x12, URZ, 0xfc, !UPT ;  /* 0x0000001216137892 */ /* 0x000fe2000f8efc3f */
[----:B---3--:R-:W-:-:S04]  /*3bb0*/  IMAD.U32 R125, R20, 0x10000, RZ ;  /* 0x00010000147d7824 */ /* 0x008fc800078e00ff */
[----:B------:R-:W-:-:S04]  /*3bc0*/  FMUL R125, R125, R14 ;  /* 0x0000000e7d7d7220 */ /* 0x000fc80000400000 */
[----:B------:R-:W-:-:S05]  /*3bd0*/  FFMA R125, R92, R11, R125 ;  /* 0x0000000b5c7d7223 */ /* 0x000fca000000007d */
[----:B------:R-:W-:-:S04]  /*3be0*/  F2FP.BF16.F32.PACK_AB R125, RZ, R125 ;  /* 0x0000007dff7d723e */ /* 0x000fc800000010ff */
[----:B------:R-:W-:Y:S02]  /*3bf0*/  PRMT R90, R125, 0x7610, R90 ;  /* 0x000076107d5a7816 */ /* 0x000fe4000000005a */
[----:B------:R-:W-:-:S03]  /*3c00*/  LOP3.LUT R125, R17, 0x22, RZ, 0xfc, !PT ;  /* 0x00000022117d7812 */ /* 0x000fc600078efcff */
[----:B------:R3:W-:Y:S01]  /*3c10*/  @P5 STG.E.U16 desc[UR12][R126.64], R90 ;  /* 0x0000005a7e005986 */ /* 0x0007e2000c10150c */
[----:B--2---:R-:W-:-:S05]  /*3c20*/  IADD3 R132, P5, R125, R2, RZ ;  /* 0x000000027d847210 */ /* 0x004fca0007fbe0ff */
[----:B------:R-:W-:Y:S01]  /*3c30*/  IMAD.X R133, R21, 0x1, R3, P5 ;  /* 0x0000000115857824 */ /* 0x000fe200028e0603 */
[----:B------:R-:W-:-:S04]  /*3c40*/  IADD3 R134, P5, R4, UR19, RZ ;  /* 0x0000001304867c10 */ /* 0x000fc8000ffbe0ff */
[----:B------:R-:W-:Y:S02]  /*3c50*/  IADD3.X R135, R5, UR4, RZ, P5, !PT ;  /* 0x0000000405877c10 */ /* 0x000fe4000affe4ff */
[----:B------:R-:W-:-:S04]  /*3c60*/  ISETP.GT.AND P5, PT, R10, 0x9, PT ;  /* 0x000000090a00780c */ /* 0x000fc80003fa4270 */
[----:B------:R-:W-:-:S13]  /*3c70*/  ISETP.GT.AND P5, PT, R0, 0x40, P5 ;  /* 0x000000400000780c */ /* 0x000fda0002fa4270 */
[----:B------:R-:W2:Y:S01]  /*3c80*/  @P5 LDG.E.LTC128B.U16 R20, desc[UR12][R134.64] ;  /* 0x0000000c86145981 */ /* 0x000ea2000c1e1520 */
[----:B------:R-:W-:Y:S01]  /*3c90*/  BSSY B0, `(.L_x_92) ;  /* 0x000000d000007945 */ /* 0x000fe20003800000 */
[----:B--2---:R-:W-:-:S04]  /*3ca0*/  IMAD.U32 R137, R20, 0x10000, RZ ;  /* 0x0001000014897824 */ /* 0x004fc800078e00ff */
[----:B------:R-:W-:-:S04]  /*3cb0*/  FMUL R16, R137, R14 ;  /* 0x0000000e89107220 */ /* 0x000fc80000400000 */
[----:B------:R-:W-:-:S05]  /*3cc0*/  FFMA R16, R93, R11, R16 ;  /* 0x0000000b5d107223 */ /* 0x000fca0000000010 */
[----:B------:R-:W-:-:S05]  /*3cd0*/  F2FP.BF16.F32.PACK_AB R16, RZ, R16 ;  /* 0x00000010ff10723e */ /* 0x000fca00000010ff */
[----:B------:R2:W-:Y:S01]  /*3ce0*/  @P5 STG.E.U16 desc[UR12][R128.64], R16 ;  /* 0x0000001080005986 */ /* 0x0005e2000c10150c */
[----:B---3--:R-:W-:-:S05]  /*3cf0*/  IADD3 R126, P5, R123, R6, RZ ;  /* 0x000000067b7e7210 */ /* 0x008fca0007fbe0ff */
[----:B------:R-:W-:Y:S01]  /*3d00*/  IMAD.X R127, R21, 0x1, R7, P5 ;  /* 0x00000001157f7824 */ /* 0x000fe200028e0607 */
[----:B------:R-:W-:-:S13]  /*3d10*/  ISETP.GT.AND P5, PT, R0, 0x48, P6 ;  /* 0x000000480000780c */ /* 0x000fda00037a4270 */
[----:B--2---:R-:W-:Y:S05]  /*3d20*/  @!P5 BRA `(.L_x_93) ;  /* 0x00000000000cd947 */ /* 0x004fea0003800000 */
[----:B------:R-:W-:-:S04]  /*3d30*/  IADD3 R92, P6, R8, UR20, RZ ;  /* 0x00000014085c7c10 */ /* 0x000fc8000ffde0ff */
[----:B------:R-:W-:-:S05]  /*3d40*/  IADD3.X R93, R9, UR4, RZ, P6, !PT ;  /* 0x00000004095d7c10 */ /* 0x000fca000b7fe4ff */
[----:B------:R2:W5:Y:S04]  /*3d50*/  LDG.E.LTC128B.U16 R20, desc[UR12][R92.64] ;  /* 0x0000000c5c147981 */ /* 0x000568000c1e1520 */
.L_x_93:
[----:B------:R-:W-:Y:S05]  /*3d60*/  BSYNC B0 ;  /* 0x0000000000007941 */ /* 0x000fea0003800000 */
.L_x_92:
[----:B--2--5:R-:W-:Y:S01]  /*3d70*/  IMAD.U32 R93, R20, 0x10000, RZ ;  /* 0x00010000145d7824 */ /* 0x024fe200078e00ff */
[----:B------:R-:W-:Y:S01]  /*3d80*/  ISETP.GT.AND P6, PT, R10, 0x9, PT ;  /* 0x000000090a00780c */ /* 0x000fe20003fc4270 */
[----:B------:R-:W-:Y:S02]  /*3d90*/  BSSY B0, `(.L_x_94) ;  /* 0x000000c000007945 */ /* 0x000fe40003800000 */
        /* <DEDUP_REMOVED lines=11> */
.L_x_95:
[----:B------:R-:W-:Y:S05]  /*3e50*/  BSYNC B0 ;  /* 0x0000000000007941 */ /* 0x000fea0003800000 */
.L_x_94:
[----:B--2--5:R-:W-:Y:S01]  /*3e60*/  IMAD.U32 R93, R20, 0x10000, RZ ;  /* 0x00010000145d7824 */ /* 0x024fe200078e00ff */
[----:B------:R-:W-:Y:S01]  /*3e70*/  ULOP3.LUT UR18, UR22, 0x20, URZ, 0xfc, !UPT ;  /* 0x0000002016127892 */ /* 0x000fe2000f8efc3f */
[----:B------:R-:W-:Y:S02]  /*3e80*/  ISETP.GT.AND P6, PT, R10, 0x10, PT ;  /* 0x000000100a00780c */ /* 0x000fe40003fc4270 */
[----:B------:R-:W-:Y:S01]  /*3e90*/  FMUL R16, R93, R14 ;  /* 0x0000000e5d107220 */ /* 0x000fe20000400000 */
[----:B------:R-:W-:-:S03]  /*3ea0*/  LOP3.LUT R93, R17, 0x30, RZ, 0xfc, !PT ;  /* 0x00000030115d7812 */ /* 0x000fc600078efcff */
[----:B------:R-:W-:-:S05]  /*3eb0*/  FFMA R16, R95, R11, R16 ;  /* 0x0000000b5f107223 */ /* 0x000fca0000000010 */
        /* <DEDUP_REMOVED lines=36> */
.L_x_97:
[----:B------:R-:W-:Y:S05]  /*4100*/  BSYNC B0 ;  /* 0x0000000000007941 */ /* 0x000fea0003800000 */
.L_x_96:
        /* <DEDUP_REMOVED lines=14> */
.L_x_99:
[----:B------:R-:W-:Y:S05]  /*41f0*/  BSYNC B0 ;  /* 0x0000000000007941 */ /* 0x000fea0003800000 */
.L_x_98:
        /* <DEDUP_REMOVED lines=42> */
.L_x_101:
[----:B------:R-:W-:Y:S05]  /*44a0*/  BSYNC B0 ;  /* 0x0000000000007941 */ /* 0x000fea0003800000 */
.L_x_100:
        /* <DEDUP_REMOVED lines=14> */
.L_x_103:
[----:B------:R-:W-:Y:S05]  /*4590*/  BSYNC B0 ;  /* 0x0000000000007941 */ /* 0x000fea0003800000 */
.L_x_102:
        /* <DEDUP_REMOVED lines=42> */
.L_x_105:
[----:B------:R-:W-:Y:S05]  /*4840*/  BSYNC B0 ;  /* 0x0000000000007941 */ /* 0x000fea0003800000 */
.L_x_104:
        /* <DEDUP_REMOVED lines=14> */
.L_x_107:
[----:B------:R-:W-:Y:S05]  /*4930*/  BSYNC B0 ;  /* 0x0000000000007941 */ /* 0x000fea0003800000 */
.L_x_106:
        /* <DEDUP_REMOVED lines=41> */
.L_x_109:
[----:B------:R-:W-:Y:S05]  /*4bd0*/  BSYNC B0 ;  /* 0x0000000000007941 */ /* 0x000fea0003800000 */
.L_x_108:
[----:B--2--5:R-:W-:Y:S01]  /*4be0*/  IMAD.U32 R109, R20, 0x10000, RZ ;  /* 0x00010000146d7824 */ /* 0x024fe200078e00ff */
        /* <DEDUP_REMOVED lines=12> */
.L_x_111:
[----:B------:R-:W-:Y:S05]  /*4cb0*/  BSYNC B0 ;  /* 0x0000000000007941 */ /* 0x000fea0003800000 */
.L_x_110:
[----:B--2--5:R-:W-:Y:S01]  /*4cc0*/  IMAD.U32 R109, R20, 0x10000, RZ ;  /* 0x00010000146d7824 */ /* 0x024fe200078e00ff */
[----:B------:R-:W-:-:S03]  /*4cd0*/  ULOP3.LUT UR8, UR22, 0x60, URZ, 0xfc, !UPT ;  /* 0x0000006016087892 */ /* 0x000fc6000f8efc3f */
        /* <DEDUP_REMOVED lines=31> */
[----:B------:R-:W-:-:S05]  /*4ed0*/  IADD3 R112, P5, R105, R6, RZ ;  /* 0x0000000669707210 */ /* 0x000fca0007fbe0ff */
[----:B------:R-:W-:Y:S01]  /*4ee0*/  IMAD.X R113, R21, 0x1, R7, P5 ;  /* 0x0000000115717824 */ /* 0x000fe200028e0607 */
[----:B------:R-:W-:-:S13]  /*4ef0*/  ISETP.GT.AND P5, PT, R0, 0x48, P3 ;  /* 0x000000480000780c */ /* 0x000fda0001fa4270 */
[----:B---3--:R-:W-:Y:S05]  /*4f00*/  @!P5 BRA `(.L_x_113) ;  /* 0x00000000000cd947 */ /* 0x008fea0003800000 */
[----:B------:R-:W-:-:S04]  /*4f10*/  IADD3 R2, P6, R8, UR8, RZ ;  /* 0x0000000808027c10 */ /* 0x000fc8000ffde0ff */
[----:B------:R-:W-:-:S05]  /*4f20*/  IADD3.X R3, R9, UR4, RZ, P6, !PT ;  /* 0x0000000409037c10 */ /* 0x000fca000b7fe4ff */
[----:B------:R2:W5:Y:S04]  /*4f30*/  LDG.E.LTC128B.U16 R20, desc[UR12][R2.64] ;  /* 0x0000000c02147981 */ /* 0x000568000c1e1520 */
.L_x_113:
[----:B------:R-:W-:Y:S05]  /*4f40*/  BSYNC B0 ;  /* 0x0000000000007941 */ /* 0x000fea0003800000 */
.L_x_112:
        /* <DEDUP_REMOVED lines=13> */
.L_x_115:
[----:B------:R-:W-:Y:S05]  /*5020*/  BSYNC B0 ;  /* 0x0000000000007941 */ /* 0x000fea0003800000 */
.L_x_114:
[----:B--2--5:R-:W-:Y:S01]  /*5030*/  IMAD.U32 R3, R20, 0x10000, RZ ;  /* 0x0001000014037824 */ /* 0x024fe200078e00ff */
[----:B------:R-:W-:-:S03]  /*5040*/  ULOP3.LUT UR6, UR22, 0x70, URZ, 0xfc, !UPT ;  /* 0x0000007016067892 */ /* 0x000fc6000f8efc3f */
        /* <DEDUP_REMOVED lines=8> */
[----:B--2---:R-:W-:Y:S02]  /*50d0*/  IADD3.X R3, R5, UR4, RZ, P5, !PT ;  /* 0x0000000405037c10 */ /* 0x004fe4000affe4ff */
[----:B------:R-:W-:-:S13]  /*50e0*/  ISETP.GT.AND P5, PT, R0, 0x40, P1 ;  /* 0x000000400000780c */ /* 0x000fda0000fa4270 */
[----:B------:R-:W2:Y:S01]  /*50f0*/  @P5 LDG.E.LTC128B.U16 R20, desc[UR12][R2.64] ;  /* 0x0000000c02145981 */ /* 0x000ea2000c1e1520 */
[----:B------:R-:W-:Y:S01]  /*5100*/  ULOP3.LUT UR5, UR22, 0x72, URZ, 0xfc, !UPT ;  /* 0x0000007216057892 */ /* 0x000fe2000f8efc3f */
[----:B--2---:R-:W-:-:S04]  /*5110*/  IMAD.U32 R115, R20, 0x10000, RZ ;  /* 0x0001000014737824 */ /* 0x004fc800078e00ff */
[----:B------:R-:W-:-:S04]  /*5120*/  FMUL R115, R115, R14 ;  /* 0x0000000e73737220 */ /* 0x000fc80000400000 */
[----:B------:R-:W-:-:S05]  /*5130*/  FFMA R115, R116, R11, R115 ;  /* 0x0000000b74737223 */ /* 0x000fca0000000073 */
[----:B------:R-:W-:-:S05]  /*5140*/  F2FP.BF16.F32.PACK_AB R115, RZ, R115 ;  /* 0x00000073ff73723e */ /* 0x000fca00000010ff */
[----:B------:R-:W-:Y:S01]  /*5150*/  @P5 STG.E.U16 desc[UR12][R126.64], R115 ;  /* 0x000000737e005986 */ /* 0x000fe2000c10150c */
[----:B------:R-:W-:-:S05]  /*5160*/  IADD3 R6, P5, R111, R6, RZ ;  /* 0x000000066f067210 */ /* 0x000fca0007fbe0ff */
[----:B------:R-:W-:Y:S01]  /*5170*/  IMAD.X R7, R21, 0x1, R7, P5 ;  /* 0x0000000115077824 */ /* 0x000fe200028e0607 */
[----:B----4-:R-:W-:-:S04]  /*5180*/  IADD3 R4, P5, R4, UR5, RZ ;  /* 0x0000000504047c10 */ /* 0x010fc8000ffbe0ff */
[----:B------:R-:W-:Y:S02]  /*5190*/  IADD3.X R5, R5, UR4, RZ, P5, !PT ;  /* 0x0000000405057c10 */ /* 0x000fe4000affe4ff */
[----:B------:R-:W-:-:S13]  /*51a0*/  ISETP.GT.AND P5, PT, R0, 0x40, P0 ;  /* 0x000000400000780c */ /* 0x000fda00007a4270 */
[----:B------:R-:W2:Y:S01]  /*51b0*/  @P5 LDG.E.LTC128B.U16 R20, desc[UR12][R4.64] ;  /* 0x0000000c04145981 */ /* 0x000ea2000c1e1520 */
[----:B------:R-:W-:Y:S01]  /*51c0*/  BSSY B0, `(.L_x_116) ;  /* 0x000000e000007945 */ /* 0x000fe20003800000 */
[----:B--2---:R-:W-:-:S04]  /*51d0*/  IMAD.U32 R3, R20, 0x10000, RZ ;  /* 0x0001000014037824 */ /* 0x004fc800078e00ff */
[----:B------:R-:W-:-:S04]  /*51e0*/  FMUL R2, R3, R14 ;  /* 0x0000000e03027220 */ /* 0x000fc80000400000 */
[----:B------:R-:W-:-:S05]  /*51f0*/  FFMA R2, R117, R11, R2 ;  /* 0x0000000b75027223 */ /* 0x000fca0000000002 */
[----:B------:R-:W-:-:S04]  /*5200*/  F2FP.BF16.F32.PACK_AB R2, RZ, R2 ;  /* 0x00000002ff02723e */ /* 0x000fc800000010ff */
[----:B------:R-:W-:-:S05]  /*5210*/  PRMT R3, R2, 0x7610, R3 ;  /* 0x0000761002037816 */ /* 0x000fca0000000003 */
[----:B------:R2:W-:Y:S01]  /*5220*/  @P5 STG.E.U16 desc[UR12][R128.64], R3 ;  /* 0x0000000380005986 */ /* 0x0005e2000c10150c */
[----:B------:R-:W-:-:S05]  /*5230*/  IADD3 R2, P5, R12, R17, RZ ;  /* 0x000000110c027210 */ /* 0x000fca0007fbe0ff */
[----:B--2---:R-:W-:Y:S01]  /*5240*/  IMAD.X R3, R13, 0x1, R21, P5 ;  /* 0x000000010d037824 */ /* 0x004fe200028e0615 */
[----:B------:R-:W-:-:S13]  /*5250*/  ISETP.GT.AND P5, PT, R0, 0x48, P1 ;  /* 0x000000480000780c */ /* 0x000fda0000fa4270 */
[----:B------:R-:W-:Y:S05]  /*5260*/  @!P5 BRA `(.L_x_117) ;  /* 0x00000000000cd947 */ /* 0x000fea0003800000 */
[----:B------:R-:W-:-:S04]  /*5270*/  IADD3 R4, P6, R8, UR6, RZ ;  /* 0x0000000608047c10 */ /* 0x000fc8000ffde0ff */
[----:B------:R-:W-:-:S05]  /*5280*/  IADD3.X R5, R9, UR4, RZ, P6, !PT ;  /* 0x0000000409057c10 */ /* 0x000fca000b7fe4ff */
[----:B------:R2:W5:Y:S04]  /*5290*/  LDG.E.LTC128B.U16 R20, desc[UR12][R4.64] ;  /* 0x0000000c04147981 */ /* 0x000568000c1e1520 */
.L_x_117:
[----:B------:R-:W-:Y:S05]  /*52a0*/  BSYNC B0 ;  /* 0x0000000000007941 */ /* 0x000fea0003800000 */
.L_x_116:
        /* <DEDUP_REMOVED lines=8> */
[----:B------:R-:W-:-:S04]  /*5330*/  IADD3 R4, P5, R8, UR5, RZ ;  /* 0x0000000508047c10 */ /* 0x000fc8000ffbe0ff */
[----:B--2---:R-:W-:Y:S02]  /*5340*/  IADD3.X R5, R9, UR4, RZ, P5, !PT ;  /* 0x0000000409057c10 */ /* 0x004fe4000affe4ff */
[----:B------:R-:W-:-:S13]  /*5350*/  ISETP.GT.AND P5, PT, R0, 0x48, P0 ;  /* 0x000000480000780c */ /* 0x000fda00007a4270 */
[----:B------:R-:W-:Y:S05]  /*5360*/  @!P5 BRA `(.L_x_119) ;  /* 0x000000000004d947 */ /* 0x000fea0003800000 */
[----:B------:R2:W5:Y:S02]  /*5370*/  LDG.E.LTC128B.U16 R20, desc[UR12][R4.64] ;  /* 0x0000000c04147981 */ /* 0x000564000c1e1520 */
.L_x_119:
[----:B------:R-:W-:Y:S05]  /*5380*/  BSYNC B0 ;  /* 0x0000000000007941 */ /* 0x000fea0003800000 */
.L_x_118:
[----:B--2--5:R-:W-:Y:S01]  /*5390*/  IMAD.U32 R5, R20, 0x10000, RZ ;  /* 0x0001000014057824 */ /* 0x024fe200078e00ff */
[----:B------:R-:W-:Y:S01]  /*53a0*/  ISETP.GT.AND P6, PT, R10, RZ, PT ;  /* 0x000000ff0a00720c */ /* 0x000fe20003fc4270 */
[----:B------:R-:W-:Y:S02]  /*53b0*/  BSSY B0, `(.L_x_120) ;  /* 0x000000d000007945 */ /* 0x000fe40003800000 */
        /* <DEDUP_REMOVED lines=12> */
.L_x_121:
[----:B------:R-:W-:Y:S05]  /*5480*/  BSYNC B0 ;  /* 0x0000000000007941 */ /* 0x000fea0003800000 */
.L_x_120:
[----:B-----5:R-:W-:Y:S01]  /*5490*/  IMAD.U32 R7, R20, 0x10000, RZ ;  /* 0x0001000014077824 */ /* 0x020fe200078e00ff */
        /* <DEDUP_REMOVED lines=13> */
.L_x_123:
[----:B------:R-:W-:Y:S05]  /*5570*/  BSYNC B0 ;  /* 0x0000000000007941 */ /* 0x000fea0003800000 */
.L_x_122:
[----:B---3-5:R-:W-:Y:S01]  /*5580*/  IMAD.U32 R7, R20, 0x10000, RZ ;  /* 0x0001000014077824 */ /* 0x028fe200078e00ff */
        /* <DEDUP_REMOVED lines=8> */
[----:B---3--:R-:W-:Y:S01]  /*5610*/  IMAD.X R7, R89, 0x1, R21, P5 ;  /* 0x0000000159077824 */ /* 0x008fe200028e0615 */
[----:B0-----:R-:W-:-:S04]  /*5620*/  IADD3 R8, P5, R22, UR22, RZ ;  /* 0x0000001616087c10 */ /* 0x001fc8000ffbe0ff */
[----:B------:R-:W-:Y:S02]  /*5630*/  IADD3.X R9, R23, UR4, RZ, P5, !PT ;  /* 0x0000000417097c10 */ /* 0x000fe4000affe4ff */
[----:B------:R-:W-:-:S13]  /*5640*/  ISETP.GT.AND P5, PT, R0, 0x88, P6 ;  /* 0x000000880000780c */ /* 0x000fda00037a4270 */
[----:B------:R-:W-:Y:S05]  /*5650*/  @!P5 BRA `(.L_x_125) ;  /* 0x000000000004d947 */ /* 0x000fea0003800000 */
[----:B------:R0:W5:Y:S02]  /*5660*/  LDG.E.LTC128B.U16 R20, desc[UR12][R8.64] ;  /* 0x0000000c08147981 */ /* 0x000164000c1e1520 */
.L_x_125:
[----:B------:R-:W-:Y:S05]  /*5670*/  BSYNC B0 ;  /* 0x0000000000007941 */ /* 0x000fea0003800000 */
.L_x_124:
        /* <DEDUP_REMOVED lines=14> */
.L_x_127:
[----:B------:R-:W-:Y:S05]  /*5760*/  BSYNC B0 ;  /* 0x0000000000007941 */ /* 0x000fea0003800000 */
.L_x_126:
[----:B---3-5:R-:W-:Y:S01]  /*5770*/  IMAD.U32 R57, R20, 0x10000, RZ ;  /* 0x0001000014397824 */ /* 0x028fe200078e00ff */
        /* <DEDUP_REMOVED lines=13> */
.L_x_129:
[----:B------:R-:W-:Y:S05]  /*5850*/  BSYNC B0 ;  /* 0x0000000000007941 */ /* 0x000fea0003800000 */
.L_x_128:
        /* <DEDUP_REMOVED lines=8> */
[----:B---3--:R-:W-:Y:S01]  /*58e0*/  IMAD.X R59, R13, 0x1, R21, P5 ;  /* 0x000000010d3b7824 */ /* 0x008fe200028e0615 */
[----:B------:R-:W-:-:S13]  /*58f0*/  ISETP.GT.AND P5, PT, R0, 0x80, P6 ;  /* 0x000000800000780c */ /* 0x000fda00037a4270 */
[----:B------:R-:W-:Y:S05]  /*5900*/  @!P5 BRA `(.L_x_131) ;  /* 0x00000000000cd947 */ /* 0x000fea0003800000 */
[----:B------:R-:W-:-:S04]  /*5910*/  IADD3 R112, P6, R18, UR19, RZ ;  /* 0x0000001312707c10 */ /* 0x000fc8000ffde0ff */
[----:B------:R-:W-:-:S05]  /*5920*/  IADD3.X R113, R19, UR4, RZ, P6, !PT ;  /* 0x0000000413717c10 */ /* 0x000fca000b7fe4ff */
[----:B------:R3:W5:Y:S04]  /*5930*/  LDG.E.LTC128B.U16 R20, desc[UR12][R112.64] ;  /* 0x0000000c70147981 */ /* 0x000768000c1e1520 */
.L_x_131:
[----:B------:R-:W-:Y:S05]  /*5940*/  BSYNC B0 ;  /* 0x0000000000007941 */ /* 0x000fea0003800000 */
.L_x_130:
        /* <DEDUP_REMOVED lines=14> */
.L_x_133:
[----:B------:R-:W-:Y:S05]  /*5a30*/  BSYNC B0 ;  /* 0x0000000000007941 */ /* 0x000fea0003800000 */
.L_x_132:
        /* <DEDUP_REMOVED lines=14> */
.L_x_135:
[----:B------:R-:W-:Y:S05]  /*5b20*/  BSYNC B0 ;  /* 0x0000000000007941 */ /* 0x000fea0003800000 */
.L_x_134:
        /* <DEDUP_REMOVED lines=14> */
.L_x_137:
[----:B------:R-:W-:Y:S05]  /*5c10*/  BSYNC B0 ;  /* 0x0000000000007941 */ /* 0x000fea0003800000 */
.L_x_136:
        /* <DEDUP_REMOVED lines=14> */
.L_x_139:
[----:B------:R-:W-:Y:S05]  /*5d00*/  BSYNC B0 ;  /* 0x0000000000007941 */ /* 0x000fea0003800000 */
.L_x_138:
        /* <DEDUP_REMOVED lines=14> */
.L_x_141:
[----:B------:R-:W-:Y:S05]  /*5df0*/  BSYNC B0 ;  /* 0x0000000000007941 */ /* 0x000fea0003800000 */
.L_x_140:
        /* <DEDUP_REMOVED lines=14> */
.L_x_143:
[----:B------:R-:W-:Y:S05]  /*5ee0*/  BSYNC B0 ;  /* 0x0000000000007941 */ /* 0x000fea0003800000 */
.L_x_142:
        /* <DEDUP_REMOVED lines=14> */
.L_x_145:
[----:B------:R-:W-:Y:S05]  /*5fd0*/  BSYNC B0 ;  /* 0x0000000000007941 */ /* 0x000fea0003800000 */
.L_x_144:
        /* <DEDUP_REMOVED lines=14> */
.L_x_147:
[----:B------:R-:W-:Y:S05]  /*60c0*/  BSYNC B0 ;  /* 0x0000000000007941 */ /* 0x000fea0003800000 */
.L_x_146:
        /* <DEDUP_REMOVED lines=14> */
.L_x_149:
[----:B------:R-:W-:Y:S05]  /*61b0*/  BSYNC B0 ;  /* 0x0000000000007941 */ /* 0x000fea0003800000 */
.L_x_148:
        /* <DEDUP_REMOVED lines=14> */
.L_x_151:
[----:B------:R-:W-:Y:S05]  /*62a0*/  BSYNC B0 ;  /* 0x0000000000007941 */ /* 0x000fea0003800000 */
.L_x_150:
        /* <DEDUP_REMOVED lines=14> */
.L_x_153:
[----:B------:R-:W-:Y:S05]  /*6390*/  BSYNC B0 ;  /* 0x0000000000007941 */ /* 0x000fea0003800000 */
.L_x_152:
        /* <DEDUP_REMOVED lines=14> */
.L_x_155:
[----:B------:R-:W-:Y:S05]  /*6480*/  BSYNC B0 ;  /* 0x0000000000007941 */ /* 0x000fea0003800000 */
.L_x_154:
        /* <DEDUP_REMOVED lines=14> */
.L_x_157:
[----:B------:R-:W-:Y:S05]  /*6570*/  BSYNC B0 ;  /* 0x0000000000007941 */ /* 0x000fea0003800000 */
.L_x_156:
        /* <DEDUP_REMOVED lines=14> */
.L_x_159:
[----:B------:R-:W-:Y:S05]  /*6660*/  BSYNC B0 ;  /* 0x0000000000007941 */ /* 0x000fea0003800000 */
.L_x_158:
        /* <DEDUP_REMOVED lines=14> */
.L_x_161:
[----:B------:R-:W-:Y:S05]  /*6750*/  BSYNC B0 ;  /* 0x0000000000007941 */ /* 0x000fea0003800000 */
.L_x_160:
[----:B---3-5:R-:W-:Y:S01]  /*6760*/  IMAD.U32 R59, R20, 0x10000, RZ ;  /* 0x00010000143b7824 */ /* 0x028fe200078e00ff */
[----:B------:R-:W-:Y:S03]  /*6770*/  BSSY B0, `(.L_x_162) ;  /* 0x000000c000007945 */ /* 0x000fe60003800000 */
        /* <DEDUP_REMOVED lines=11> */
.L_x_163:
[----:B------:R-:W-:Y:S05]  /*6830*/  BSYNC B0 ;  /* 0x0000000000007941 */ /* 0x000fea0003800000 */
.L_x_162:
        /* <DEDUP_REMOVED lines=14> */
.L_x_165:
[----:B------:R-:W-:Y:S05]  /*6920*/  BSYNC B0 ;  /* 0x0000000000007941 */ /* 0x000fea0003800000 */
.L_x_164:
[----:B---3-5:R-:W-:Y:S01]  /*6930*/  IMAD.U32 R61, R20, 0x10000, RZ ;  /* 0x00010000143d7824 */ /* 0x028fe200078e00ff */
        /* <DEDUP_REMOVED lines=12> */
.L_x_167:
[----:B------:R-:W-:Y:S05]  /*6a00*/  BSYNC B0 ;  /* 0x0000000000007941 */ /* 0x000fea0003800000 */
.L_x_166:
        /* <DEDUP_REMOVED lines=13> */
.L_x_169:
[----:B------:R-:W-:Y:S05]  /*6ae0*/  BSYNC B0 ;  /* 0x0000000000007941 */ /* 0x000fea0003800000 */
.L_x_168:
        /* <DEDUP_REMOVED lines=13> */
.L_x_171:
[----:B------:R-:W-:Y:S05]  /*6bc0*/  BSYNC B0 ;  /* 0x0000000000007941 */ /* 0x000fea0003800000 */
.L_x_170:
        /* <DEDUP_REMOVED lines=13> */
.L_x_173:
[----:B------:R-:W-:Y:S05]  /*6ca0*/  BSYNC B0 ;  /* 0x0000000000007941 */ /* 0x000fea0003800000 */
.L_x_172:
        /* <DEDUP_REMOVED lines=13> */
.L_x_175:
[----:B------:R-:W-:Y:S05]  /*6d80*/  BSYNC B0 ;  /* 0x0000000000007941 */ /* 0x000fea0003800000 */
.L_x_174:
        /* <DEDUP_REMOVED lines=13> */
.L_x_177:
[----:B------:R-:W-:Y:S05]  /*6e60*/  BSYNC B0 ;  /* 0x0000000000007941 */ /* 0x000fea0003800000 */
.L_x_176:
        /* <DEDUP_REMOVED lines=8> */
[----:B------:R-:W-:-:S04]  /*6ef0*/  IADD3 R18, P5, R18, UR5, RZ ;  /* 0x0000000512127c10 */ /* 0x000fc8000ffbe0ff */
[----:B------:R-:W-:Y:S02]  /*6f00*/  IADD3.X R19, R19, UR4, RZ, P5, !PT ;  /* 0x0000000413137c10 */ /* 0x000fe4000affe4ff */
[----:B------:R-:W-:-:S13]  /*6f10*/  ISETP.GT.AND P5, PT, R0, 0x80, P0 ;  /* 0x000000800000780c */ /* 0x000fda00007a4270 */
[----:B------:R-:W-:Y:S05]  /*6f20*/  @!P5 BRA `(.L_x_179) ;  /* 0x000000000004d947 */ /* 0x000fea0003800000 */
[----:B------:R3:W5:Y:S02]  /*6f30*/  LDG.E.LTC128B.U16 R20, desc[UR12][R18.64] ;  /* 0x0000000c12147981 */ /* 0x000764000c1e1520 */
.L_x_179:
[----:B------:R-:W-:Y:S05]  /*6f40*/  BSYNC B0 ;  /* 0x0000000000007941 */ /* 0x000fea0003800000 */
.L_x_178:
        /* <DEDUP_REMOVED lines=13> */
.L_x_181:
[----:B------:R-:W-:Y:S05]  /*7020*/  BSYNC B0 ;  /* 0x0000000000007941 */ /* 0x000fea0003800000 */
.L_x_180:
        /* <DEDUP_REMOVED lines=9> */
[----:B---3--:R-:W-:Y:S02]  /*70c0*/  IADD3.X R13, R23, UR4, RZ, P5, !PT ;  /* 0x00000004170d7c10 */ /* 0x008fe4000affe4ff */
[----:B------:R-:W-:-:S13]  /*70d0*/  ISETP.GT.AND P5, PT, R0, 0x88, P0 ;  /* 0x000000880000780c */ /* 0x000fda00007a4270 */
[----:B------:R-:W-:Y:S05]  /*70e0*/  @!P5 BRA `(.L_x_183) ;  /* 0x000000000004d947 */ /* 0x000fea0003800000 */
[----:B------:R3:W5:Y:S02]  /*70f0*/  LDG.E.LTC128B.U16 R20, desc[UR12][R12.64] ;  /* 0x0000000c0c147981 */ /* 0x000764000c1e1520 */
.L_x_183:
[----:B------:R-:W-:Y:S05]  /*7100*/  BSYNC B0 ;  /* 0x0000000000007941 */ /* 0x000fea0003800000 */
.L_x_182:
        /* <DEDUP_REMOVED lines=15> */
.L_x_185:
[----:B------:R-:W-:Y:S05]  /*7200*/  BSYNC B0 ;  /* 0x0000000000007941 */ /* 0x000fea0003800000 */
.L_x_184:
        /* <DEDUP_REMOVED lines=11> */
[----:B-1----:R-:W-:-:S04]  /*72c0*/  IADD3 R22, P6, R4, UR21, RZ ;  /* 0x0000001504167c10 */ /* 0x002fc8000ffde0ff */
[----:B------:R-:W-:-:S05]  /*72d0*/  IADD3.X R23, R5, UR4, RZ, P6, !PT ;  /* 0x0000000405177c10 */ /* 0x000fca000b7fe4ff */
[----:B------:R3:W5:Y:S04]  /*72e0*/  LDG.E.LTC128B.U16 R20, desc[UR12][R22.64] ;  /* 0x0000000c16147981 */ /* 0x000768000c1e1520 */
.L_x_187:
[----:B------:R-:W-:Y:S05]  /*72f0*/  BSYNC B0 ;  /* 0x0000000000007941 */ /* 0x000fea0003800000 */
.L_x_186:
[----:B-1-3-5:R-:W-:Y:S01]  /*7300*/  IMAD.U32 R23, R20, 0x10000, RZ ;  /* 0x0001000014177824 */ /* 0x02afe200078e00ff */
[----:B------:R-:W-:Y:S01]  /*7310*/  ISETP.GT.AND P6, PT, R10, RZ, PT ;  /* 0x000000ff0a00720c */ /* 0x000fe20003fc4270 */
[----:B------:R-:W-:Y:S02]  /*7320*/  BSSY B0, `(.L_x_188) ;  /* 0x000000e000007945 */ /* 0x000fe40003800000 */
[----:B------:R-:W-:-:S04]  /*7330*/  FMUL R16, R23, R14 ;  /* 0x0000000e17107220 */ /* 0x000fc80000400000 */
[----:B------:R-:W-:-:S05]  /*7340*/  FFMA R16, R25, R11, R16 ;  /* 0x0000000b19107223 */ /* 0x000fca0000000010 */
[----:B------:R-:W-:-:S04]  /*7350*/  F2FP.BF16.F32.PACK_AB R16, RZ, R16 ;  /* 0x00000010ff10723e */ /* 0x000fc800000010ff */
[----:B------:R-:W-:Y:S02]  /*7360*/  PRMT R23, R16, 0x7610, R23 ;  /* 0x0000761010177816 */ /* 0x000fe40000000017 */
[----:B------:R-:W-:-:S03]  /*7370*/  PRMT R16, R20, 0x7610, R16 ;  /* 0x0000761014107816 */ /* 0x000fc60000000010 */
[----:B------:R1:W-:Y:S01]  /*7380*/  @P5 STG.E.U16 desc[UR12][R60.64], R23 ;  /* 0x000000173c005986 */ /* 0x0003e2000c10150c */
[----:B------:R-:W-:-:S05]  /*7390*/  IADD3 R22, P5, R6, R17, RZ ;  /* 0x0000001106167210 */ /* 0x000fca0007fbe0ff */
[----:B-1----:R-:W-:Y:S01]  /*73a0*/  IMAD.X R23, R7, 0x1, R21, P5 ;  /* 0x0000000107177824 */ /* 0x002fe200028e0615 */
[----:B------:R-:W-:-:S13]  /*73b0*/  ISETP.GT.AND P5, PT, R0, 0xc8, P6 ;  /* 0x000000c80000780c */ /* 0x000fda00037a4270 */
[----:B------:R-:W-:Y:S05]  /*73c0*/  @!P5 BRA `(.L_x_189) ;  /* 0x00000000000cd947 */ /* 0x000fea0003800000 */
[----:B------:R-:W-:-:S04]  /*73d0*/  IADD3 R16, P6, R8, UR22, RZ ;  /* 0x0000001608107c10 */ /* 0x000fc8000ffde0ff */
[----:B------:R-:W-:-:S05]  /*73e0*/  IADD3.X R17, R9, UR4, RZ, P6, !PT ;  /* 0x0000000409117c10 */ /* 0x000fca000b7fe4ff */
[----:B------:R1:W5:Y:S04]  /*73f0*/  LDG.E.LTC128B.U16 R16, desc[UR12][R16.64] ;  /* 0x0000000c10107981 */ /* 0x000368000c1e1520 */
.L_x_189:
[----:B------:R-:W-:Y:S05]  /*7400*/  BSYNC B0 ;  /* 0x0000000000007941 */ /* 0x000fea0003800000 */
.L_x_188:
[----:B-1---5:R-:W-:Y:S01]  /*7410*/  IMAD.U32 R17, R16, 0x10000, RZ ;  /* 0x0001000010117824 */ /* 0x022fe200078e00ff */
        /* <DEDUP_REMOVED lines=9> */
[----:B-1----:R-:W-:Y:S05]  /*74b0*/  @!P5 BRA `(.L_x_191) ;  /* 0x00000000000cd947 */ /* 0x002fea0003800000 */
[----:B------:R-:W-:-:S04]  /*74c0*/  IADD3 R16, P6, R8, UR21, RZ ;  /* 0x0000001508107c10 */ /* 0x000fc8000ffde0ff */
[----:B------:R-:W-:-:S05]  /*74d0*/  IADD3.X R17, R9, UR4, RZ, P6, !PT ;  /* 0x0000000409117c10 */ /* 0x000fca000b7fe4ff */
[----:B------:R1:W5:Y:S04]  /*74e0*/  LDG.E.LTC128B.U16 R16, desc[UR12][R16.64] ;  /* 0x0000000c10107981 */ /* 0x000368000c1e1520 */
.L_x_191:
[----:B------:R-:W-:Y:S05]  /*74f0*/  BSYNC B0 ;  /* 0x0000000000007941 */ /* 0x000fea0003800000 */
.L_x_190:
        /* <DEDUP_REMOVED lines=12> */
[----:B-1----:R-:W-:-:S05]  /*75c0*/  IADD3.X R17, R5, UR4, RZ, P6, !PT ;  /* 0x0000000405117c10 */ /* 0x002fca000b7fe4ff */
[----:B------:R3:W5:Y:S04]  /*75d0*/  LDG.E.LTC128B.U16 R16, desc[UR12][R16.64] ;  /* 0x0000000c10107981 */ /* 0x000768000c1e1520 */
.L_x_193:
[----:B------:R-:W-:Y:S05]  /*75e0*/  BSYNC B0 ;  /* 0x0000000000007941 */ /* 0x000fea0003800000 */
.L_x_192:
[----:B-----5:R-:W-:Y:S01]  /*75f0*/  IMAD.U32 R15, R16, 0x10000, RZ ;  /* 0x00010000100f7824 */ /* 0x020fe200078e00ff */
[----:B------:R-:W-:Y:S01]  /*7600*/  ISETP.GT.AND P6, PT, R10, 0x9, PT ;  /* 0x000000090a00780c */ /* 0x000fe20003fc4270 */
[----:B------:R-:W-:Y:S02]  /*7610*/  BSSY B0, `(.L_x_194) ;  /* 0x000000e000007945 */ /* 0x000fe40003800000 */
[----:B------:R-:W-:-:S04]  /*7620*/  FMUL R15, R15, R14 ;  /* 0x0000000e0f0f7220 */ /* 0x000fc80000400000 */
[----:B------:R-:W-:-:S05]  /*7630*/  FFMA R15, R28, R11, R15 ;  /* 0x0000000b1c0f7223 */ /* 0x000fca000000000f */
[----:B------:R-:W-:-:S04]  /*7640*/  F2FP.BF16.F32.PACK_AB R15, RZ, R15 ;  /* 0x0000000fff0f723e */ /* 0x000fc800000010ff */
[----:B-1-3--:R-:W-:Y:S02]  /*7650*/  PRMT R17, R15, 0x7610, R17 ;  /* 0x000076100f117816 */ /* 0x00afe40000000011 */
[----:B------:R-:W-:-:S03]  /*7660*/  PRMT R15, R16, 0x7610, R15 ;  /* 0x00007610100f7816 */ /* 0x000fc6000000000f */
        /* <DEDUP_REMOVED lines=8> */
.L_x_195:
[----:B------:R-:W-:Y:S05]  /*76f0*/  BSYNC B0 ;  /* 0x0000000000007941 */ /* 0x000fea0003800000 */
.L_x_194:
[----:B-1---5:R-:W-:Y:S01]  /*7700*/  IMAD.U32 R13, R15, 0x10000, RZ ;  /* 0x000100000f0d7824 */ /* 0x022fe200078e00ff */
[----:B------:R-:W-:Y:S01]  /*7710*/  ISETP.GT.AND P6, PT, R10, 0x8, PT ;  /* 0x000000080a00780c */ /* 0x000fe20003fc4270 */
        /* <DEDUP_REMOVED lines=14> */
.L_x_197:
[----:B------:R-:W-:Y:S05]  /*7800*/  BSYNC B0 ;  /* 0x0000000000007941 */ /* 0x000fea0003800000 */
.L_x_196:
        /* <DEDUP_REMOVED lines=14> */
.L_x_199:
[----:B------:R-:W-:Y:S05]  /*78f0*/  BSYNC B0 ;  /* 0x0000000000007941 */ /* 0x000fea0003800000 */
.L_x_198:
        /* <DEDUP_REMOVED lines=14> */
.L_x_201:
[----:B------:R-:W-:Y:S05]  /*79e0*/  BSYNC B0 ;  /* 0x0000000000007941 */ /* 0x000fea0003800000 */
.L_x_200:
        /* <DEDUP_REMOVED lines=14> */
.L_x_203:
[----:B------:R-:W-:Y:S05]  /*7ad0*/  BSYNC B0 ;  /* 0x0000000000007941 */ /* 0x000fea0003800000 */
.L_x_202:
[----:B-1---5:R-:W-:Y:S01]  /*7ae0*/  IMAD.U32 R13, R12, 0x10000, RZ ;  /* 0x000100000c0d7824 */ /* 0x022fe200078e00ff */
[----:B------:R-:W-:Y:S01]  /*7af0*/  ISETP.GT.AND P6, PT, R10, 0x10, PT ;  /* 0x000000100a00780c */ /* 0x000fe20003fc4270 */
        /* <DEDUP_REMOVED lines=13> */
.L_x_205:
[----:B------:R-:W-:Y:S05]  /*7bd0*/  BSYNC B0 ;  /* 0x0000000000007941 */ /* 0x000fea0003800000 */
.L_x_204:
        /* <DEDUP_REMOVED lines=14> */
.L_x_207:
[----:B------:R-:W-:Y:S05]  /*7cc0*/  BSYNC B0 ;  /* 0x0000000000007941 */ /* 0x000fea0003800000 */
.L_x_206:
        /* <DEDUP_REMOVED lines=14> */
.L_x_209:
[----:B------:R-:W-:Y:S05]  /*7db0*/  BSYNC B0 ;  /* 0x0000000000007941 */ /* 0x000fea0003800000 */
.L_x_208:
        /* <DEDUP_REMOVED lines=14> */
.L_x_211:
[----:B------:R-:W-:Y:S05]  /*7ea0*/  BSYNC B0 ;  /* 0x0000000000007941 */ /* 0x000fea0003800000 */
.L_x_210:
        /* <DEDUP_REMOVED lines=15> */
.L_x_213:
[----:B------:R-:W-:Y:S05]  /*7fa0*/  BSYNC B0 ;  /* 0x0000000000007941 */ /* 0x000fea0003800000 */
.L_x_212:
        /* <DEDUP_REMOVED lines=14> */
.L_x_215:
[----:B------:R-:W-:Y:S05]  /*8090*/  BSYNC B0 ;  /* 0x0000000000007941 */ /* 0x000fea0003800000 */
.L_x_214:
        /* <DEDUP_REMOVED lines=15> */
.L_x_217:
[----:B------:R-:W-:Y:S05]  /*8190*/  BSYNC B0 ;  /* 0x0000000000007941 */ /* 0x000fea0003800000 */
.L_x_216:
        /* <DEDUP_REMOVED lines=14> */
.L_x_219:
[----:B------:R-:W-:Y:S05]  /*8280*/  BSYNC B0 ;  /* 0x0000000000007941 */ /* 0x000fea0003800000 */
.L_x_218:
[----:B-1---5:R-:W-:Y:S01]  /*8290*/  IMAD.U32 R13, R12, 0x10000, RZ ;  /* 0x000100000c0d7824 */ /* 0x022fe200078e00ff */
[----:B------:R-:W-:Y:S01]  /*82a0*/  ISETP.GT.AND P6, PT, R10, 0x20, PT ;  /* 0x000000200a00780c */ /* 0x000fe20003fc4270 */
[----:B------:R-:W-:Y:S02]  /*82b0*/  BSSY B0, `(.L_x_220) ;  /* 0x000000a000007945 */ /* 0x000fe40003800000 */
[----:B------:R-:W-:-:S04]  /*82c0*/  FMUL R20, R13, R14 ;  /* 0x0000000e0d147220 */ /* 0x000fc80000400000 */
[----:B------:R-:W-:-:S05]  /*82d0*/  FFMA R20, R41, R11, R20 ;  /* 0x0000000b29147223 */ /* 0x000fca0000000014 */
[----:B------:R-:W-:-:S05]  /*82e0*/  F2FP.BF16.F32.PACK_AB R20, RZ, R20 ;  /* 0x00000014ff14723e */ /* 0x000fca00000010ff */
[----:B------:R1:W-:Y:S01]  /*82f0*/  @P5 STG.E.U16 desc[UR12][R24.64], R20 ;  /* 0x0000001418005986 */ /* 0x0003e2000c10150c */
[----:B------:R-:W-:-:S13]  /*8300*/  ISETP.GT.AND P5, PT, R0, 0xc8, P6 ;  /* 0x000000c80000780c */ /* 0x000fda00037a4270 */
[----:B-1----:R-:W-:Y:S05]  /*8310*/  @!P5 BRA `(.L_x_221) ;  /* 0x00000000000cd947 */ /* 0x002fea0003800000 */
[----:B------:R-:W-:-:S04]  /*8320*/  IADD3 R12, P6, R8, UR14, RZ ;  /* 0x0000000e080c7c10 */ /* 0x000fc8000ffde0ff */
[----:B------:R-:W-:-:S05]  /*8330*/  IADD3.X R13, R9, UR4, RZ, P6, !PT ;  /* 0x00000004090d7c10 */ /* 0x000fca000b7fe4ff */
[----:B------:R1:W5:Y:S04]  /*8340*/  LDG.E.LTC128B.U16 R12, desc[UR12][R12.64] ;  /* 0x0000000c0c0c7981 */ /* 0x000368000c1e1520 */
.L_x_221:
[----:B------:R-:W-:Y:S05]  /*8350*/  BSYNC B0 ;  /* 0x0000000000007941 */ /* 0x000fea0003800000 */
.L_x_220:
        /* <DEDUP_REMOVED lines=12> */
.L_x_223:
[----:B------:R-:W-:Y:S05]  /*8420*/  BSYNC B0 ;  /* 0x0000000000007941 */ /* 0x000fea0003800000 */
.L_x_222:
        /* <DEDUP_REMOVED lines=15> */
.L_x_225:
[----:B------:R-:W-:Y:S05]  /*8520*/  BSYNC B0 ;  /* 0x0000000000007941 */ /* 0x000fea0003800000 */
.L_x_224:
[----:B-1---5:R-:W-:Y:S01]  /*8530*/  IMAD.U32 R13, R12, 0x10000, RZ ;  /* 0x000100000c0d7824 */ /* 0x022fe200078e00ff */
        /* <DEDUP_REMOVED lines=12> */
.L_x_227:
[----:B------:R-:W-:Y:S05]  /*8600*/  BSYNC B0 ;  /* 0x0000000000007941 */ /* 0x000fea0003800000 */
.L_x_226:
[----:B-1---5:R-:W-:Y:S01]  /*8610*/  IMAD.U32 R13, R12, 0x10000, RZ ;  /* 0x000100000c0d7824 */ /* 0x022fe200078e00ff */
[----:B------:R-:W-:Y:S01]  /*8620*/  ISETP.GT.AND P6, PT, R10, 0x28, PT ;  /* 0x000000280a00780c */ /* 0x000fe20003fc4270 */
[----:B------:R-:W-:Y:S02]  /*8630*/  BSSY B0, `(.L_x_228) ;  /* 0x000000c000007945 */ /* 0x000fe40003800000 */
[----:B------:R-:W-:Y:S01]  /*8640*/  FMUL R10, R13, R14 ;  /* 0x0000000e0d0a7220 */ /* 0x000fe20000400000 */
[----:B------:R-:W-:-:S03]  /*8650*/  ISETP.GT.AND P6, PT, R0, 0xc8, P6 ;  /* 0x000000c80000780c */ /* 0x000fc600037c4270 */
[----:B------:R-:W-:-:S05]  /*8660*/  FFMA R10, R45, R11, R10 ;  /* 0x0000000b2d0a7223 */ /* 0x000fca000000000a */
[----:B------:R-:W-:-:S04]  /*8670*/  F2FP.BF16.F32.PACK_AB R10, RZ, R10 ;  /* 0x0000000aff0a723e */ /* 0x000fc800000010ff */
[----:B------:R-:W-:Y:S02]  /*8680*/  PRMT R13, R10, 0x7610, R13 ;  /* 0x000076100a0d7816 */ /* 0x000fe4000000000d */
[----:B------:R-:W-:-:S03]  /*8690*/  PRMT R10, R12, 0x7610, R10 ;  /* 0x000076100c0a7816 */ /* 0x000fc6000000000a */
[----:B------:R1:W-:Y:S01]  /*86a0*/  @P5 STG.E.U16 desc[UR12][R18.64], R13 ;  /* 0x0000000d12005986 */ /* 0x0003e2000c10150c */
[----:B------:R-:W-:Y:S05]  /*86b0*/  @!P6 BRA `(.L_x_229) ;  /* 0x00000000000ce947 */ /* 0x000fea0003800000 */
[----:B------:R-:W-:-:S04]  /*86c0*/  IADD3 R12, P5, R8, UR10, RZ ;  /* 0x0000000a080c7c10 */ /* 0x000fc8000ffbe0ff */
[----:B-1----:R-:W-:-:S05]  /*86d0*/  IADD3.X R13, R9, UR4, RZ, P5, !PT ;  /* 0x00000004090d7c10 */ /* 0x002fca000affe4ff */
[----:B------:R3:W5:Y:S04]  /*86e0*/  LDG.E.LTC128B.U16 R10, desc[UR12][R12.64] ;  /* 0x0000000c0c0a7981 */ /* 0x000768000c1e1520 */
.L_x_229:
[----:B------:R-:W-:Y:S05]  /*86f0*/  BSYNC B0 ;  /* 0x0000000000007941 */ /* 0x000fea0003800000 */
.L_x_228:
[----:B-1-3-5:R-:W-:Y:S01]  /*8700*/  IMAD.U32 R13, R10, 0x10000, RZ ;  /* 0x000100000a0d7824 */ /* 0x02afe200078e00ff */
[----:B------:R-:W-:Y:S01]  /*8710*/  IADD3 R12, P5, R6, R101, RZ ;  /* 0x00000065060c7210 */ /* 0x000fe20007fbe0ff */
[----:B------:R-:W-:Y:S01]  /*8720*/  BSSY B0, `(.L_x_230) ;  /* 0x000000b000007945 */ /* 0x000fe20003800000 */
[----:B------:R-:W-:Y:S01]  /*8730*/  ISETP.GT.AND P4, PT, R0, 0xc8, P4 ;  /* 0x000000c80000780c */ /* 0x000fe20002784270 */
[----:B------:R-:W-:-:S04]  /*8740*/  FMUL R13, R13, R14 ;  /* 0x0000000e0d0d7220 */ /* 0x000fc80000400000 */
[----:B------:R-:W-:-:S05]  /*8750*/  FFMA R13, R46, R11, R13 ;  /* 0x0000000b2e0d7223 */ /* 0x000fca000000000d */
[----:B------:R-:W-:Y:S01]  /*8760*/  F2FP.BF16.F32.PACK_AB R15, RZ, R13 ;  /* 0x0000000dff0f723e */ /* 0x000fe200000010ff */
[----:B------:R-:W-:-:S05]  /*8770*/  IMAD.X R13, R7, 0x1, R21, P5 ;  /* 0x00000001070d7824 */ /* 0x000fca00028e0615 */
[----:B------:R1:W-:Y:S01]  /*8780*/  @P6 STG.E.U16 desc[UR12][R12.64], R15 ;  /* 0x0000000f0c006986 */ /* 0x0003e2000c10150c */
[----:B------:R-:W-:Y:S05]  /*8790*/  @!P4 BRA `(.L_x_231) ;  /* 0x00000000000cc947 */ /* 0x000fea0003800000 */
[----:B-1----:R-:W-:-:S04]  /*87a0*/  IADD3 R12, P5, R8, UR9, RZ ;  /* 0x00000009080c7c10 */ /* 0x002fc8000ffbe0ff */
[----:B------:R-:W-:-:S05]  /*87b0*/  IADD3.X R13, R9, UR4, RZ, P5, !PT ;  /* 0x00000004090d7c10 */ /* 0x000fca000affe4ff */
[----:B------:R3:W5:Y:S04]  /*87c0*/  LDG.E.LTC128B.U16 R10, desc[UR12][R12.64] ;  /* 0x0000000c0c0a7981 */ /* 0x000768000c1e1520 */
.L_x_231:
[----:B------:R-:W-:Y:S05]  /*87d0*/  BSYNC B0 ;  /* 0x0000000000007941 */ /* 0x000fea0003800000 */
.L_x_230:
[----:B-1-3-5:R-:W-:Y:S01]  /*87e0*/  IMAD.U32 R13, R10, 0x10000, RZ ;  /* 0x000100000a0d7824 */ /* 0x02afe200078e00ff */
[----:B------:R-:W-:Y:S01]  /*87f0*/  ISETP.GT.AND P5, PT, R0, 0xc0, P3 ;  /* 0x000000c00000780c */ /* 0x000fe20001fa4270 */
[----:B------:R-:W-:Y:S02]  /*8800*/  BSSY B0, `(.L_x_232) ;  /* 0x000000b000007945 */ /* 0x000fe40003800000 */
[----:B------:R-:W-:-:S04]  /*8810*/  FMUL R12, R13, R14 ;  /* 0x0000000e0d0c7220 */ /* 0x000fc80000400000 */
[----:B------:R-:W-:Y:S01]  /*8820*/  FFMA R47, R47, R11, R12 ;  /* 0x0000000b2f2f7223 */ /* 0x000fe2000000000c */
[----:B------:R-:W-:-:S04]  /*8830*/  IADD3 R12, P6, R6, R103, RZ ;  /* 0x00000067060c7210 */ /* 0x000fc80007fde0ff */
[----:B------:R-:W-:Y:S01]  /*8840*/  F2FP.BF16.F32.PACK_AB R47, RZ, R47 ;  /* 0x0000002fff2f723e */ /* 0x000fe200000010ff */
[----:B------:R-:W-:-:S05]  /*8850*/  IMAD.X R13, R7, 0x1, R21, P6 ;  /* 0x00000001070d7824 */ /* 0x000fca00030e0615 */
[----:B------:R1:W-:Y:S01]  /*8860*/  @P4 STG.E.U16 desc[UR12][R12.64], R47 ;  /* 0x0000002f0c004986 */ /* 0x0003e2000c10150c */
[----:B------:R-:W-:Y:S05]  /*8870*/  @!P5 BRA `(.L_x_233) ;  /* 0x00000000000cd947 */ /* 0x000fea0003800000 */
[----:B-1----:R-:W-:-:S04]  /*8880*/  IADD3 R12, P4, R4, UR8, RZ ;  /* 0x00000008040c7c10 */ /* 0x002fc8000ff9e0ff */
[----:B------:R-:W-:-:S05]  /*8890*/  IADD3.X R13, R5, UR4, RZ, P4, !PT ;  /* 0x00000004050d7c10 */ /* 0x000fca000a7fe4ff */
[----:B------:R3:W5:Y:S04]  /*88a0*/  LDG.E.LTC128B.U16 R10, desc[UR12][R12.64] ;  /* 0x0000000c0c0a7981 */ /* 0x000768000c1e1520 */
.L_x_233:
[----:B------:R-:W-:Y:S05]  /*88b0*/  BSYNC B0 ;  /* 0x0000000000007941 */ /* 0x000fea0003800000 */
.L_x_232:
        /* <DEDUP_REMOVED lines=13> */
.L_x_235:
[----:B------:R-:W-:Y:S05]  /*8990*/  BSYNC B0 ;  /* 0x0000000000007941 */ /* 0x000fea0003800000 */
.L_x_234:
        /* <DEDUP_REMOVED lines=13> */
.L_x_237:
[----:B------:R-:W-:Y:S05]  /*8a70*/  BSYNC B0 ;  /* 0x0000000000007941 */ /* 0x000fea0003800000 */
.L_x_236:
        /* <DEDUP_REMOVED lines=13> */
.L_x_239:
[----:B------:R-:W-:Y:S05]  /*8b50*/  BSYNC B0 ;  /* 0x0000000000007941 */ /* 0x000fea0003800000 */
.L_x_238:
        /* <DEDUP_REMOVED lines=13> */
.L_x_241:
[----:B------:R-:W-:Y:S05]  /*8c30*/  BSYNC B0 ;  /* 0x0000000000007941 */ /* 0x000fea0003800000 */
.L_x_240:
[----:B-1-3-5:R-:W-:Y:S01]  /*8c40*/  IMAD.U32 R13, R10, 0x10000, RZ ;  /* 0x000100000a0d7824 */ /* 0x02afe200078e00ff */
[----:B------:R-:W-:Y:S01]  /*8c50*/  IADD3 R12, P4, R2, R109, RZ ;  /* 0x0000006d020c7210 */ /* 0x000fe20007f9e0ff */
[----:B------:R-:W-:Y:S01]  /*8c60*/  BSSY B0, `(.L_x_242) ;  /* 0x000000b000007945 */ /* 0x000fe20003800000 */
[----:B------:R-:W-:Y:S01]  /*8c70*/  ISETP.GT.AND P2, PT, R0, 0xc0, P0 ;  /* 0x000000c00000780c */ /* 0x000fe20000744270 */
[----:B------:R-:W-:-:S04]  /*8c80*/  FMUL R13, R13, R14 ;  /* 0x0000000e0d0d7220 */ /* 0x000fc80000400000 */
[----:B------:R-:W-:-:S05]  /*8c90*/  FFMA R13, R52, R11, R13 ;  /* 0x0000000b340d7223 */ /* 0x000fca000000000d */
[----:B------:R-:W-:Y:S01]  /*8ca0*/  F2FP.BF16.F32.PACK_AB R15, RZ, R13 ;  /* 0x0000000dff0f723e */ /* 0x000fe200000010ff */
[----:B------:R-:W-:Y:S01]  /*8cb0*/  IMAD.X R13, R3, 0x1, R21, P4 ;  /* 0x00000001030d7824 */ /* 0x000fe200020e0615 */
[----:B--2---:R-:W-:-:S04]  /*8cc0*/  IADD3 R4, P4, R4, UR5, RZ ;  /* 0x0000000504047c10 */ /* 0x004fc8000ff9e0ff */
[----:B------:R1:W-:Y:S01]  /*8cd0*/  @P3 STG.E.U16 desc[UR12][R12.64], R15 ;  /* 0x0000000f0c003986 */ /* 0x0003e2000c10150c */
[----:B------:R-:W-:Y:S01]  /*8ce0*/  IADD3.X R5, R5, UR4, RZ, P4, !PT ;  /* 0x0000000405057c10 */ /* 0x000fe2000a7fe4ff */
[----:B------:R-:W-:Y:S07]  /*8cf0*/  @!P2 BRA `(.L_x_243) ;  /* 0x000000000004a947 */ /* 0x000fee0003800000 */
[----:B------:R2:W5:Y:S02]  /*8d00*/  LDG.E.LTC128B.U16 R10, desc[UR12][R4.64] ;  /* 0x0000000c040a7981 */ /* 0x000564000c1e1520 */
.L_x_243:
[----:B------:R-:W-:Y:S05]  /*8d10*/  BSYNC B0 ;  /* 0x0000000000007941 */ /* 0x000fea0003800000 */
.L_x_242:
[----:B--2--5:R-:W-:Y:S01]  /*8d20*/  IMAD.U32 R5, R10, 0x10000, RZ ;  /* 0x000100000a057824 */ /* 0x024fe200078e00ff */
[----:B------:R-:W-:Y:S01]  /*8d30*/  IADD3 R2, P3, R2, R111, RZ ;  /* 0x0000006f02027210 */ /* 0x000fe20007f7e0ff */
[----:B------:R-:W-:Y:S01]  /*8d40*/  BSSY B0, `(.L_x_244) ;  /* 0x000000b000007945 */ /* 0x000fe20003800000 */
[----:B------:R-:W-:Y:S01]  /*8d50*/  ISETP.GT.AND P1, PT, R0, 0xc8, P1 ;  /* 0x000000c80000780c */ /* 0x000fe20000f24270 */
[----:B------:R-:W-:Y:S02]  /*8d60*/  FMUL R4, R5, R14 ;  /* 0x0000000e05047220 */ /* 0x000fe40000400000 */
[----:B------:R-:W-:Y:S02]  /*8d70*/  IMAD.X R3, R3, 0x1, R21, P3 ;  /* 0x0000000103037824 */ /* 0x000fe400018e0615 */
[----:B------:R-:W-:-:S05]  /*8d80*/  FFMA R4, R53, R11, R4 ;  /* 0x0000000b35047223 */ /* 0x000fca0000000004 */
[----:B------:R-:W-:-:S05]  /*8d90*/  F2FP.BF16.F32.PACK_AB R4, RZ, R4 ;  /* 0x00000004ff04723e */ /* 0x000fca00000010ff */
[----:B------:R2:W-:Y:S01]  /*8da0*/  @P2 STG.E.U16 desc[UR12][R2.64], R4 ;  /* 0x0000000402002986 */ /* 0x0005e2000c10150c */
[----:B------:R-:W-:Y:S05]  /*8db0*/  @!P1 BRA `(.L_x_245) ;  /* 0x00000000000c9947 */ /* 0x000fea0003800000 */
[----:B--2---:R-:W-:-:S04]  /*8dc0*/  IADD3 R2, P2, R8, UR6, RZ ;  /* 0x0000000608027c10 */ /* 0x004fc8000ff5e0ff */
[----:B------:R-:W-:-:S05]  /*8dd0*/  IADD3.X R3, R9, UR4, RZ, P2, !PT ;  /* 0x0000000409037c10 */ /* 0x000fca00097fe4ff */
[----:B------:R3:W5:Y:S04]  /*8de0*/  LDG.E.LTC128B.U16 R10, desc[UR12][R2.64] ;  /* 0x0000000c020a7981 */ /* 0x000768000c1e1520 */
.L_x_245:
[----:B------:R-:W-:Y:S05]  /*8df0*/  BSYNC B0 ;  /* 0x0000000000007941 */ /* 0x000fea0003800000 */
.L_x_244:
[----:B--23-5:R-:W-:Y:S01]  /*8e00*/  IMAD.U32 R3, R10, 0x10000, RZ ;  /* 0x000100000a037824 */ /* 0x02cfe200078e00ff */
[----:B------:R-:W-:Y:S01]  /*8e10*/  IADD3 R2, P2, R6, R109, RZ ;  /* 0x0000006d06027210 */ /* 0x000fe20007f5e0ff */
[----:B------:R-:W-:Y:S01]  /*8e20*/  BSSY B0, `(.L_x_246) ;  /* 0x000000c000007945 */ /* 0x000fe20003800000 */
[----:B------:R-:W-:Y:S01]  /*8e30*/  ISETP.GT.AND P0, PT, R0, 0xc8, P0 ;  /* 0x000000c80000780c */ /* 0x000fe20000704270 */
[----:B------:R-:W-:-:S04]  /*8e40*/  FMUL R3, R3, R14 ;  /* 0x0000000e03037220 */ /* 0x000fc80000400000 */
[----:B------:R-:W-:-:S05]  /*8e50*/  FFMA R3, R54, R11, R3 ;  /* 0x0000000b36037223 */ /* 0x000fca0000000003 */
[----:B------:R-:W-:Y:S01]  /*8e60*/  F2FP.BF16.F32.PACK_AB R5, RZ, R3 ;  /* 0x00000003ff05723e */ /* 0x000fe200000010ff */
[----:B------:R-:W-:Y:S01]  /*8e70*/  IMAD.X R3, R7, 0x1, R21, P2 ;  /* 0x0000000107037824 */ /* 0x000fe200010e0615 */
[----:B------:R-:W-:Y:S02]  /*8e80*/  IADD3 R4, P2, R8, UR5, RZ ;  /* 0x0000000508047c10 */ /* 0x000fe4000ff5e0ff */
[----:B------:R-:W-:Y:S02]  /*8e90*/  PRMT R0, R5, 0x7610, R0 ;  /* 0x0000761005007816 */ /* 0x000fe40000000000 */
[----:B------:R-:W-:-:S03]  /*8ea0*/  IADD3.X R5, R9, UR4, RZ, P2, !PT ;  /* 0x0000000409057c10 */ /* 0x000fc600097fe4ff */
[----:B------:R2:W-:Y:S01]  /*8eb0*/  @P1 STG.E.U16 desc[UR12][R2.64], R0 ;  /* 0x0000000002001986 */ /* 0x0005e2000c10150c */
[----:B------:R-:W-:Y:S05]  /*8ec0*/  @!P0 BRA `(.L_x_247) ;  /* 0x0000000000048947 */ /* 0x000fea0003800000 */
[----:B------:R3:W5:Y:S02]  /*8ed0*/  LDG.E.LTC128B.U16 R10, desc[UR12][R4.64] ;  /* 0x0000000c040a7981 */ /* 0x000764000c1e1520 */
.L_x_247:
[----:B------:R-:W-:Y:S05]  /*8ee0*/  BSYNC B0 ;  /* 0x0000000000007941 */ /* 0x000fea0003800000 */
.L_x_246:
[----:B--2--5:R-:W-:Y:S01]  /*8ef0*/  IMAD.U32 R3, R10, 0x10000, RZ ;  /* 0x000100000a037824 */ /* 0x024fe200078e00ff */
[----:B------:R-:W-:-:S03]  /*8f00*/  IADD3 R2, P1, R6, R111, RZ ;  /* 0x0000006f06027210 */ /* 0x000fc60007f3e0ff */
[----:B------:R-:W-:-:S04]  /*8f10*/  FMUL R14, R3, R14 ;  /* 0x0000000e030e7220 */ /* 0x000fc80000400000 */
[----:B------:R-:W-:Y:S01]  /*8f20*/  FFMA R14, R55, R11, R14 ;  /* 0x0000000b370e7223 */ /* 0x000fe2000000000e */
[----:B------:R-:W-:Y:S06]  /*8f30*/  @!P0 EXIT ;  /* 0x000000000000894d */ /* 0x000fec0003800000 */
[----:B------:R-:W-:Y:S01]  /*8f40*/  F2FP.BF16.F32.PACK_AB R14, RZ, R14 ;  /* 0x0000000eff0e723e */ /* 0x000fe200000010ff */
[----:B------:R-:W-:-:S05]  /*8f50*/  IMAD.X R3, R7, 0x1, R21, P1 ;  /* 0x0000000107037824 */ /* 0x000fca00008e0615 */
[----:B------:R-:W-:Y:S01]  /*8f60*/  STG.E.U16 desc[UR12][R2.64], R14 ;  /* 0x0000000e02007986 */ /* 0x000fe2000c10150c */
[----:B------:R-:W-:Y:S05]  /*8f70*/  EXIT ;  /* 0x000000000000794d */ /* 0x000fea0003800000 */
.L_x_27:
[----:B------:R-:W-:Y:S01]  /*8f80*/  ULDC.64 UR4, c[0x0][0x5c8] ;  /* 0x0001720000047ab9 */ /* 0x000fe20000000a00 */
[-C--:B------:R-:W-:Y:S01]  /*8f90*/  FMUL R120, R120, R11.reuse ;  /* 0x0000000b78787220 */ /* 0x080fe20000400000 */
[----:B------:R-:W-:Y:S01]  /*8fa0*/  LEA R2, P1, R18, UR4, 0x1 ;  /* 0x0000000412027c11 */ /* 0x000fe2000f8208ff */
[-C--:B------:R-:W-:Y:S01]  /*8fb0*/  FMUL R121, R121, R11.reuse ;  /* 0x0000000b79797220 */ /* 0x080fe20000400000 */
[----:B------:R-:W-:Y:S01]  /*8fc0*/  ISETP.GT.AND P4, PT, R10, 0x1, PT ;  /* 0x000000010a00780c */ /* 0x000fe20003f84270 */
[-C--:B------:R-:W-:Y:S01]  /*8fd0*/  FMUL R122, R122, R11.reuse ;  /* 0x0000000b7a7a7220 */ /* 0x080fe20000400000 */
[----:B------:R-:W-:Y:S01]  /*8fe0*/  F2FP.BF16.F32.PACK_AB R120, RZ, R120 ;  /* 0x00000078ff78723e */ /* 0x000fe200000010ff */
[-C--:B------:R-:W-:Y:S01]  /*8ff0*/  FMUL R123, R123, R11.reuse ;  /* 0x0000000b7b7b7220 */ /* 0x080fe20000400000 */
[----:B------:R-:W-:Y:S01]  /*9000*/  LEA.HI.X R3, R18, UR5, R21, 0x1, P1 ;  /* 0x0000000512037c11 */ /* 0x000fe200088f0c15 */
[-C--:B------:R-:W-:Y:S01]  /*9010*/  FMUL R124, R124, R11.reuse ;  /* 0x0000000b7c7c7220 */ /* 0x080fe20000400000 */
[----:B------:R-:W-:Y:S01]  /*9020*/  ISETP.GT.AND P2, PT, R10, RZ, PT ;  /* 0x000000ff0a00720c */ /* 0x000fe20003f44270 */
[-C--:B------:R-:W-:Y:S01]  /*9030*/  FMUL R125, R125, R11.reuse ;  /* 0x0000000b7d7d7220 */ /* 0x080fe20000400000 */
[C---:B------:R-:W-:Y:S01]  /*9040*/  ISETP.GT.AND P1, PT, R0.reuse, RZ, P4 ;  /* 0x000000ff0000720c */ /* 0x040fe20002724270 */
[----:B------:R-:W-:Y:S01]  /*9050*/  @P0 STG.E.U16 desc[UR12][R2.64], R120 ;  /* 0x0000007802000986 */ /* 0x000fe2000c10150c */
[----:B------:R-:W-:Y:S01]  /*9060*/  ISETP.GT.AND P2, PT, R0, 0x8, P2 ;  /* 0x000000080000780c */ /* 0x000fe20001744270 */
[-C--:B------:R-:W-:Y:S01]  /*9070*/  FMUL R126, R126, R11.reuse ;  /* 0x0000000b7e7e7220 */ /* 0x080fe20000400000 */
[----:B------:R-:W-:Y:S01]  /*9080*/  ISETP.GT.AND P0, PT, R0, 0x8, P4 ;  /* 0x000000080000780c */ /* 0x000fe20002704270 */
[-C--:B------:R-:W-:Y:S01]  /*9090*/  FMUL R127, R127, R11.reuse ;  /* 0x0000000b7f7f7220 */ /* 0x080fe20000400000 */
[----:B------:R-:W-:Y:S01]  /*90a0*/  SHF.L.U64.HI R15, R16, 0x1, R15 ;  /* 0x00000001100f7819 */ /* 0x000fe2000001020f */
[-C--:B------:R-:W-:Y:S01]  /*90b0*/  FMUL R128, R128, R11.reuse ;  /* 0x0000000b80807220 */ /* 0x080fe20000400000 */
[----:B------:R-:W-:Y:S01]  /*90c0*/  LEA R4, P3, R16, R2, 0x1 ;  /* 0x0000000210047211 */ /* 0x000fe200078608ff */
[----:B------:R-:W-:Y:S01]  /*90d0*/  FMUL R129, R129, R11 ;  /* 0x0000000b81817220 */ /* 0x000fe20000400000 */
[----:B------:R-:W-:Y:S01]  /*90e0*/  F2FP.BF16.F32.PACK_AB R121, RZ, R121 ;  /* 0x00000079ff79723e */ /* 0x000fe200000010ff */
[----:B------:R-:W-:Y:S01]  /*90f0*/  FMUL R130, R130, R11 ;  /* 0x0000000b82827220 */ /* 0x000fe20000400000 */
[----:B------:R-:W-:Y:S01]  /*9100*/  F2FP.BF16.F32.PACK_AB R122, RZ, R122 ;  /* 0x0000007aff7a723e */ /* 0x000fe200000010ff */
[----:B------:R-:W-:Y:S01]  /*9110*/  IMAD.X R5, R15, 0x1, R3, P3 ;  /* 0x000000010f057824 */ /* 0x000fe200018e0603 */
[----:B------:R-:W-:Y:S01]  /*9120*/  F2FP.BF16.F32.PACK_AB R123, RZ, R123 ;  /* 0x0000007bff7b723e */ /* 0x000fe200000010ff */
[----:B------:R-:W-:Y:S01]  /*9130*/  @P1 STG.E.U16 desc[UR12][R2.64+0x2], R121 ;  /* 0x0000027902001986 */ /* 0x000fe2000c10150c */
[C---:B------:R-:W-:Y:S01]  /*9140*/  ISETP.GT.AND P5, PT, R10.reuse, 0x8, PT ;  /* 0x000000080a00780c */ /* 0x040fe20003fa4270 */
[-C--:B------:R-:W-:Y:S01]  /*9150*/  FMUL R131, R131, R11.reuse ;  /* 0x0000000b83837220 */ /* 0x080fe20000400000 */
[----:B------:R-:W-:Y:S01]  /*9160*/  ISETP.GT.AND P4, PT, R10, 0x9, PT ;  /* 0x000000090a00780c */ /* 0x000fe20003f84270 */
[----:B------:R-:W-:Y:S01]  /*9170*/  @P2 STG.E.U16 desc[UR12][R4.64], R122 ;  /* 0x0000007a04002986 */ /* 0x000fe2000c10150c */
[----:B------:R-:W-:Y:S01]  /*9180*/  ISETP.GT.AND P1, PT, R0, RZ, P5 ;  /* 0x000000ff0000720c */ /* 0x000fe20002f24270 */
[----:B------:R-:W-:Y:S01]  /*9190*/  IMAD.SHL.U32 R9, R12, 0x80, RZ ;  /* 0x000000800c097824 */ /* 0x000fe200078e00ff */
[C---:B------:R-:W-:Y:S01]  /*91a0*/  ISETP.GT.AND P2, PT, R0.reuse, RZ, P4 ;  /* 0x000000ff0000720c */ /* 0x040fe20002744270 */
[----:B------:R-:W-:Y:S01]  /*91b0*/  @P0 STG.E.U16 desc[UR12][R4.64+0x2], R123 ;  /* 0x0000027b04000986 */ /* 0x000fe2000c10150c */
[----:B------:R-:W-:Y:S01]  /*91c0*/  ISETP.GT.AND P0, PT, R0, 0x8, P5 ;  /* 0x000000080000780c */ /* 0x000fe20002f04270 */
[-C--:B------:R-:W-:Y:S01]  /*91d0*/  FMUL R132, R132, R11.reuse ;  /* 0x0000000b84847220 */ /* 0x080fe20000400000 */
[----:B------:R-:W-:Y:S01]  /*91e0*/  F2FP.BF16.F32.PACK_AB R124, RZ, R124 ;  /* 0x0000007cff7c723e */ /* 0x000fe200000010ff */
[----:B------:R-:W-:Y:S01]  /*91f0*/  FMUL R133, R133, R11 ;  /* 0x0000000b85857220 */ /* 0x000fe20000400000 */
[----:B------:R-:W-:Y:S01]  /*9200*/  F2FP.BF16.F32.PACK_AB R125, RZ, R125 ;  /* 0x0000007dff7d723e */ /* 0x000fe200000010ff */
[-C--:B------:R-:W-:Y:S01]  /*9210*/  FMUL R134, R134, R11.reuse ;  /* 0x0000000b86867220 */ /* 0x080fe20000400000 */
[----:B------:R-:W-:Y:S01]  /*9220*/  F2FP.BF16.F32.PACK_AB R126, RZ, R126 ;  /* 0x0000007eff7e723e */ /* 0x000fe200000010ff */
[-C--:B------:R-:W-:Y:S01]  /*9230*/  FMUL R135, R135, R11.reuse ;  /* 0x0000000b87877220 */ /* 0x080fe20000400000 */
[----:B------:R-:W-:Y:S01]  /*9240*/  ISETP.GT.AND P3, PT, R10, 0x10, PT ;  /* 0x000000100a00780c */ /* 0x000fe20003f64270 */
[----:B------:R-:W-:Y:S01]  /*9250*/  @P1 STG.E.U16 desc[UR12][R2.64+0x10], R124 ;  /* 0x0000107c02001986 */ /* 0x000fe2000c10150c */
[----:B------:R-:W-:Y:S01]  /*9260*/  ISETP.GT.AND P1, PT, R0, 0x8, P4 ;  /* 0x000000080000780c */ /* 0x000fe20002724270 */
[----:B------:R-:W-:Y:S01]  /*9270*/  FMUL R136, R136, R11 ;  /* 0x0000000b88887220 */ /* 0x000fe20000400000 */
[----:B------:R-:W-:Y:S01]  /*9280*/  F2FP.BF16.F32.PACK_AB R127, RZ, R127 ;  /* 0x0000007fff7f723e */ /* 0x000fe200000010ff */
[----:B------:R-:W-:Y:S01]  /*9290*/  @P2 STG.E.U16 desc[UR12][R2.64+0x12], R125 ;  /* 0x0000127d02002986 */ /* 0x000fe2000c10150c */
[----:B------:R-:W-:Y:S01]  /*92a0*/  F2FP.BF16.F32.PACK_AB R128, RZ, R128 ;  /* 0x00000080ff80723e */ /* 0x000fe200000010ff */
[-C--:B------:R-:W-:Y:S01]  /*92b0*/  FMUL R137, R137, R11.reuse ;  /* 0x0000000b89897220 */ /* 0x080fe20000400000 */
[----:B------:R-:W-:Y:S01]  /*92c0*/  ISETP.GT.AND P2, PT, R10, 0x11, PT ;  /* 0x000000110a00780c */ /* 0x000fe20003f44270 */
[----:B------:R-:W-:Y:S01]  /*92d0*/  @P0 STG.E.U16 desc[UR12][R4.64+0x10], R126 ;  /* 0x0000107e04000986 */ /* 0x000fe2000c10150c */
[----:B------:R-:W-:Y:S01]  /*92e0*/  ISETP.GT.AND P0, PT, R0, RZ, P3 ;  /* 0x000000ff0000720c */ /* 0x000fe20001f04270 */
[----:B------:R-:W-:Y:S01]  /*92f0*/  FMUL R138, R138, R11 ;  /* 0x0000000b8a8a7220 */ /* 0x000fe20000400000 */
[----:B------:R-:W-:Y:S01]  /*9300*/  F2FP.BF16.F32.PACK_AB R129, RZ, R129 ;  /* 0x00000081ff81723e */ /* 0x000fe200000010ff */
[----:B------:R-:W-:Y:S01]  /*9310*/  FMUL R139, R139, R11 ;  /* 0x0000000b8b8b7220 */ /* 0x000fe20000400000 */
[----:B------:R-:W-:Y:S01]  /*9320*/  F2FP.BF16.F32.PACK_AB R130, RZ, R130 ;  /* 0x00000082ff82723e */ /* 0x000fe200000010ff */
[----:B------:R-:W-:Y:S01]  /*9330*/  @P1 STG.E.U16 desc[UR12][R4.64+0x12], R127 ;  /* 0x0000127f04001986 */ /* 0x000fe2000c10150c */
[----:B------:R-:W-:Y:S01]  /*9340*/  F2FP.BF16.F32.PACK_AB R131, RZ, R131 ;  /* 0x00000083ff83723e */ /* 0x000fe200000010ff */
[-C--:B------:R-:W-:Y:S01]  /*9350*/  FMUL R140, R140, R11.reuse ;  /* 0x0000000b8c8c7220 */ /* 0x080fe20000400000 */
[----:B------:R-:W-:Y:S01]  /*9360*/  SHF.L.U64.HI R13, R12, 0x7, R13 ;  /* 0x000000070c0d7819 */ /* 0x000fe2000001020d */
[-C--:B------:R-:W-:Y:S01]  /*9370*/  FMUL R141, R141, R11.reuse ;  /* 0x0000000b8d8d7220 */ /* 0x080fe20000400000 */
[----:B------:R-:W-:Y:S01]  /*9380*/  LOP3.LUT R15, R9, 0x2, RZ, 0xfc, !PT ;  /* 0x00000002090f7812 */ /* 0x000fe200078efcff */
[-C--:B------:R-:W-:Y:S01]  /*9390*/  FMUL R142, R142, R11.reuse ;  /* 0x0000000b8e8e7220 */ /* 0x080fe20000400000 */
[----:B------:R-:W-:Y:S01]  /*93a0*/  F2FP.BF16.F32.PACK_AB R132, RZ, R132 ;  /* 0x00000084ff84723e */ /* 0x000fe200000010ff */
[----:B------:R0:W-:Y:S01]  /*93b0*/  @P0 STG.E.U16 desc[UR12][R2.64+0x20], R128 ;  /* 0x0000208002000986 */ /* 0x0001e2000c10150c */
[----:B------:R-:W-:Y:S01]  /*93c0*/  ISETP.GT.AND P0, PT, R0, RZ, P2 ;  /* 0x000000ff0000720c */ /* 0x000fe20001704270 */
[-C--:B------:R-:W-:Y:S01]  /*93d0*/  FMUL R143, R143, R11.reuse ;  /* 0x0000000b8f8f7220 */ /* 0x080fe20000400000 */
[----:B------:R-:W-:Y:S01]  /*93e0*/  ISETP.GT.AND P1, PT, R10, 0x19, PT ;  /* 0x000000190a00780c */ /* 0x000fe20003f24270 */
[----:B------:R-:W-:Y:S01]  /*93f0*/  FMUL R144, R144, R11 ;  /* 0x0000000b90907220 */ /* 0x000fe20000400000 */
[----:B------:R-:W-:Y:S01]  /*9400*/  F2FP.BF16.F32.PACK_AB R133, RZ, R133 ;  /* 0x00000085ff85723e */ /* 0x000fe200000010ff */
[-C--:B------:R-:W-:Y:S01]  /*9410*/  FMUL R145, R145, R11.reuse ;  /* 0x0000000b91917220 */ /* 0x080fe20000400000 */
[----:B------:R-:W-:Y:S01]  /*9420*/  F2FP.BF16.F32.PACK_AB R134, RZ, R134 ;  /* 0x00000086ff86723e */ /* 0x000fe200000010ff */
[----:B------:R-:W-:Y:S01]  /*9430*/  FMUL R146, R146, R11 ;  /* 0x0000000b92927220 */ /* 0x000fe20000400000 */
[----:B------:R-:W-:Y:S01]  /*9440*/  F2FP.BF16.F32.PACK_AB R135, RZ, R135 ;  /* 0x00000087ff87723e */ /* 0x000fe200000010ff */
[-C--:B------:R-:W-:Y:S01]  /*9450*/  FMUL R147, R147, R11.reuse ;  /* 0x0000000b93937220 */ /* 0x080fe20000400000 */
[----:B------:R-:W-:Y:S01]  /*9460*/  F2FP.BF16.F32.PACK_AB R136, RZ, R136 ;  /* 0x00000088ff88723e */ /* 0x000fe200000010ff */
[----:B------:R-:W-:Y:S01]  /*9470*/  FMUL R148, R148, R11 ;  /* 0x0000000b94947220 */ /* 0x000fe20000400000 */
[----:B------:R-:W-:Y:S01]  /*9480*/  F2FP.BF16.F32.PACK_AB R137, RZ, R137 ;  /* 0x00000089ff89723e */ /* 0x000fe200000010ff */
[----:B------:R1:W-:Y:S01]  /*9490*/  @P0 STG.E.U16 desc[UR12][R2.64+0x22], R129 ;  /* 0x0000228102000986 */ /* 0x0003e2000c10150c */
[----:B------:R-:W-:Y:S01]  /*94a0*/  ISETP.GT.AND P0, PT, R0, 0x8, P3 ;  /* 0x000000080000780c */ /* 0x000fe20001f04270 */
[-C--:B------:R-:W-:Y:S01]  /*94b0*/  FMUL R149, R149, R11.reuse ;  /* 0x0000000b95957220 */ /* 0x080fe20000400000 */
[----:B------:R-:W-:Y:S01]  /*94c0*/  F2FP.BF16.F32.PACK_AB R138, RZ, R138 ;  /* 0x0000008aff8a723e */ /* 0x000fe200000010ff */
[----:B------:R-:W-:Y:S01]  /*94d0*/  FMUL R150, R150, R11 ;  /* 0x0000000b96967220 */ /* 0x000fe20000400000 */
[----:B------:R-:W-:Y:S01]  /*94e0*/  F2FP.BF16.F32.PACK_AB R139, RZ, R139 ;  /* 0x0000008bff8b723e */ /* 0x000fe200000010ff */
[-C--:B------:R-:W-:Y:S01]  /*94f0*/  FMUL R151, R151, R11.reuse ;  /* 0x0000000b97977220 */ /* 0x080fe20000400000 */
[----:B------:R-:W-:Y:S01]  /*9500*/  ISETP.GT.AND P5, PT, R10, 0x28, PT ;  /* 0x000000280a00780c */ /* 0x000fe20003fa4270 */
[-C--:B------:R-:W-:Y:S01]  /*9510*/  FMUL R88, R88, R11.reuse ;  /* 0x0000000b58587220 */ /* 0x080fe20000400000 */
[----:B------:R-:W-:Y:S01]  /*9520*/  F2FP.BF16.F32.PACK_AB R140, RZ, R140 ;  /* 0x0000008cff8c723e */ /* 0x000fe200000010ff */
[-C--:B------:R-:W-:Y:S01]  /*9530*/  FMUL R89, R89, R11.reuse ;  /* 0x0000000b59597220 */ /* 0x080fe20000400000 */
[----:B------:R-:W-:Y:S01]  /*9540*/  ISETP.GT.AND P4, PT, R10, 0x29, PT ;  /* 0x000000290a00780c */ /* 0x000fe20003f84270 */
[----:B------:R-:W-:Y:S01]  /*9550*/  FMUL R90, R90, R11 ;  /* 0x0000000b5a5a7220 */ /* 0x000fe20000400000 */
[----:B------:R-:W-:Y:S01]  /*9560*/  F2FP.BF16.F32.PACK_AB R141, RZ, R141 ;  /* 0x0000008dff8d723e */ /* 0x000fe200000010ff */
[----:B------:R-:W-:Y:S01]  /*9570*/  @P0 STG.E.U16 desc[UR12][R4.64+0x20], R130 ;  /* 0x0000208204000986 */ /* 0x000fe2000c10150c */
[----:B------:R-:W-:Y:S01]  /*9580*/  ISETP.GT.AND P0, PT, R0, 0x8, P2 ;  /* 0x000000080000780c */ /* 0x000fe20001704270 */
[-C--:B------:R-:W-:Y:S01]  /*9590*/  FMUL R91, R91, R11.reuse ;  /* 0x0000000b5b5b7220 */ /* 0x080fe20000400000 */
[----:B------:R-:W-:Y:S01]  /*95a0*/  ISETP.GT.AND P2, PT, R10, 0x18, PT ;  /* 0x000000180a00780c */ /* 0x000fe20003f44270 */
        /* <DEDUP_REMOVED lines=8> */
[----:B------:R-:W-:Y:S01]  /*9630*/  FMUL R96, R96, R11 ;  /* 0x0000000b60607220 */ /* 0x000fe20000400000 */
[----:B------:R-:W-:Y:S01]  /*9640*/  F2FP.BF16.F32.PACK_AB R145, RZ, R145 ;  /* 0x00000091ff91723e */ /* 0x000fe200000010ff */
[----:B------:R-:W-:Y:S01]  /*9650*/  @P0 STG.E.U16 desc[UR12][R4.64+0x22], R131 ;  /* 0x0000228304000986 */ /* 0x000fe2000c10150c */
[----:B------:R-:W-:Y:S01]  /*9660*/  IADD3 R6, P0, R9, R2, RZ ;  /* 0x0000000209067210 */ /* 0x000fe20007f1e0ff */
[-C--:B------:R-:W-:Y:S01]  /*9670*/  FMUL R97, R97, R11.reuse ;  /* 0x0000000b61617220 */ /* 0x080fe20000400000 */
[----:B------:R-:W-:Y:S01]  /*9680*/  F2FP.BF16.F32.PACK_AB R146, RZ, R146 ;  /* 0x00000092ff92723e */ /* 0x000fe200000010ff */
[----:B------:R-:W-:Y:S01]  /*9690*/  FMUL R98, R98, R11 ;  /* 0x0000000b62627220 */ /* 0x000fe20000400000 */
[----:B------:R-:W-:Y:S01]  /*96a0*/  F2FP.BF16.F32.PACK_AB R147, RZ, R147 ;  /* 0x00000093ff93723e */ /* 0x000fe200000010ff */
[--C-:B------:R-:W-:Y:S01]  /*96b0*/  IMAD.X R7, R13, 0x1, R3.reuse, P0 ;  /* 0x000000010d077824 */ /* 0x100fe200000e0603 */
[----:B------:R-:W-:Y:S01]  /*96c0*/  IADD3 R18, P0, R15, R2, RZ ;  /* 0x000000020f127210 */ /* 0x000fe20007f1e0ff */
[-C--:B------:R-:W-:Y:S01]  /*96d0*/  FMUL R99, R99, R11.reuse ;  /* 0x0000000b63637220 */ /* 0x080fe20000400000 */
[----:B------:R-:W-:Y:S01]  /*96e0*/  F2FP.BF16.F32.PACK_AB R148, RZ, R148 ;  /* 0x00000094ff94723e */ /* 0x000fe200000010ff */
[----:B------:R-:W-:Y:S01]  /*96f0*/  FMUL R100, R100, R11 ;  /* 0x0000000b64647220 */ /* 0x000fe20000400000 */
[----:B------:R-:W-:Y:S01]  /*9700*/  F2FP.BF16.F32.PACK_AB R149, RZ, R149 ;  /* 0x00000095ff95723e */ /* 0x000fe200000010ff */
[----:B------:R-:W-:Y:S01]  /*9710*/  IMAD.X R19, R13, 0x1, R3, P0 ;  /* 0x000000010d137824 */ /* 0x000fe200000e0603 */
[----:B------:R-:W-:Y:S01]  /*9720*/  ISETP.GT.AND P0, PT, R0, RZ, P2 ;  /* 0x000000ff0000720c */ /* 0x000fe20001704270 */
[-C--:B------:R-:W-:Y:S01]  /*9730*/  FMUL R101, R101, R11.reuse ;  /* 0x0000000b65657220 */ /* 0x080fe20000400000 */
[----:B------:R-:W-:Y:S01]  /*9740*/  F2FP.BF16.F32.PACK_AB R150, RZ, R150 ;  /* 0x00000096ff96723e */ /* 0x000fe200000010ff */
[----:B------:R-:W-:Y:S01]  /*9750*/  FMUL R102, R102, R11 ;  /* 0x0000000b66667220 */ /* 0x000fe20000400000 */
[----:B------:R-:W-:Y:S01]  /*9760*/  F2FP.BF16.F32.PACK_AB R151, RZ, R151 ;  /* 0x00000097ff97723e */ /* 0x000fe200000010ff */
[-C--:B------:R-:W-:Y:S01]  /*9770*/  FMUL R103, R103, R11.reuse ;  /* 0x0000000b67677220 */ /* 0x080fe20000400000 */
[----:B------:R-:W-:Y:S01]  /*9780*/  LOP3.LUT R21, R9, 0x10, RZ, 0xfc, !PT ;  /* 0x0000001009157812 */ /* 0x000fe200078efcff */
[-C--:B------:R-:W-:Y:S01]  /*9790*/  FMUL R104, R104, R11.reuse ;  /* 0x0000000b68687220 */ /* 0x080fe20000400000 */
[----:B------:R-:W-:Y:S01]  /*97a0*/  F2FP.BF16.F32.PACK_AB R88, RZ, R88 ;  /* 0x00000058ff58723e */ /* 0x000fe200000010ff */
[-C--:B------:R-:W-:Y:S01]  /*97b0*/  FMUL R105, R105, R11.reuse ;  /* 0x0000000b69697220 */ /* 0x080fe20000400000 */
[----:B------:R-:W-:Y:S01]  /*97c0*/  LOP3.LUT R23, R9, 0x12, RZ, 0xfc, !PT ;  /* 0x0000001209177812 */ /* 0x000fe200078efcff */
[----:B------:R-:W-:Y:S01]  /*97d0*/  FMUL R106, R106, R11 ;  /* 0x0000000b6a6a7220 */ /* 0x000fe20000400000 */
[----:B------:R-:W-:Y:S01]  /*97e0*/  F2FP.BF16.F32.PACK_AB R89, RZ, R89 ;  /* 0x00000059ff59723e */ /* 0x000fe200000010ff */
[----:B------:R-:W-:Y:S01]  /*97f0*/  @P0 STG.E.U16 desc[UR12][R2.64+0x30], R132 ;  /* 0x0000308402000986 */ /* 0x000fe2000c10150c */
[----:B------:R-:W-:Y:S01]  /*9800*/  ISETP.GT.AND P0, PT, R0, RZ, P1 ;  /* 0x000000ff0000720c */ /* 0x000fe20000f04270 */
        /* <DEDUP_REMOVED lines=8> */
[-C--:B------:R-:W-:Y:S01]  /*9890*/  FMUL R111, R111, R11.reuse ;  /* 0x0000000b6f6f7220 */ /* 0x080fe20000400000 */
[----:B------:R-:W-:Y:S01]  /*98a0*/  PRMT R8, R92, 0x7610, R8 ;  /* 0x000076105c087816 */ /* 0x000fe20000000008 */
[-C--:B------:R-:W-:Y:S01]  /*98b0*/  FMUL R112, R112, R11.reuse ;  /* 0x0000000b70707220 */ /* 0x080fe20000400000 */
[----:B------:R-:W-:Y:S01]  /*98c0*/  F2FP.BF16.F32.PACK_AB R94, RZ, R94 ;  /* 0x0000005eff5e723e */ /* 0x000fe200000010ff */
[----:B------:R-:W-:Y:S01]  /*98d0*/  @P0 STG.E.U16 desc[UR12][R2.64+0x32], R133 ;  /* 0x0000328502000986 */ /* 0x000fe2000c10150c */
[----:B------:R-:W-:Y:S01]  /*98e0*/  ISETP.GT.AND P0, PT, R0, 0x8, P2 ;  /* 0x000000080000780c */ /* 0x000fe20001704270 */
        /* <DEDUP_REMOVED lines=26> */
[----:B------:R-:W-:Y:S01]  /*9a90*/  @P0 STG.E.U16 desc[UR12][R4.64+0x32], R135 ;  /* 0x0000328704000986 */ /* 0x000fe2000c10150c */
[----:B------:R-:W-:Y:S01]  /*9aa0*/  ISETP.GT.AND P0, PT, R0, RZ, P2 ;  /* 0x000000ff0000720c */ /* 0x000fe20001704270 */
        /* <DEDUP_REMOVED lines=135> */
[----:B------:R-:W-:-:S02]  /*a320*/  F2FP.BF16.F32.PACK_AB R33, RZ, R33 ;  /* 0x00000021ff21723e */ /* 0x000fc400000010ff */
[----:B------:R-:W-:Y:S01]  /*a330*/  F2FP.BF16.F32.PACK_AB R34, RZ, R34 ;  /* 0x00000022ff22723e */ /* 0x000fe200000010ff */
[----:B------:R-:W-:Y:S01]  /*a340*/  @P0 STG.E.U16 desc[UR12][R2.64+0x62], R145 ;  /* 0x0000629102000986 */ /* 0x000fe2000c10150c */
[----:B------:R-:W-:Y:S02]  /*a350*/  ISETP.GT.AND P0, PT, R0, 0x8, P3 ;  /* 0x000000080000780c */ /* 0x000fe40001f04270 */
[----:B------:R-:W-:Y:S02]  /*a360*/  F2FP.BF16.F32.PACK_AB R35, RZ, R35 ;  /* 0x00000023ff23723e */ /* 0x000fe400000010ff */
[----:B------:R-:W-:Y:S02]  /*a370*/  F2FP.BF16.F32.PACK_AB R36, RZ, R36 ;  /* 0x00000024ff24723e */ /* 0x000fe400000010ff */
[----:B------:R-:W-:Y:S02]  /*a380*/  F2FP.BF16.F32.PACK_AB R37, RZ, R37 ;  /* 0x00000025ff25723e */ /* 0x000fe400000010ff */
[----:B------:R-:W-:-:S02]  /*a390*/  F2FP.BF16.F32.PACK_AB R38, RZ, R38 ;  /* 0x00000026ff26723e */ /* 0x000fc400000010ff */
[----:B------:R-:W-:Y:S02]  /*a3a0*/  F2FP.BF16.F32.PACK_AB R39, RZ, R39 ;  /* 0x00000027ff27723e */ /* 0x000fe400000010ff */
[----:B------:R-:W-:Y:S01]  /*a3b0*/  F2FP.BF16.F32.PACK_AB R40, RZ, R40 ;  /* 0x00000028ff28723e */ /* 0x000fe200000010ff */
[----:B------:R-:W-:Y:S01]  /*a3c0*/  @P0 STG.E.U16 desc[UR12][R4.64+0x60], R146 ;  /* 0x0000609204000986 */ /* 0x000fe2000c10150c */
[----:B------:R-:W-:Y:S02]  /*a3d0*/  ISETP.GT.AND P0, PT, R0, 0x8, P1 ;  /* 0x000000080000780c */ /* 0x000fe40000f04270 */
[----:B------:R-:W-:Y:S02]  /*a3e0*/  F2FP.BF16.F32.PACK_AB R41, RZ, R41 ;  /* 0x00000029ff29723e */ /* 0x000fe400000010ff */
[----:B------:R-:W-:Y:S02]  /*a3f0*/  F2FP.BF16.F32.PACK_AB R42, RZ, R42 ;  /* 0x0000002aff2a723e */ /* 0x000fe400000010ff */
[----:B------:R-:W-:-:S02]  /*a400*/  F2FP.BF16.F32.PACK_AB R43, RZ, R43 ;  /* 0x0000002bff2b723e */ /* 0x000fc400000010ff */
[----:B------:R-:W-:Y:S02]  /*a410*/  F2FP.BF16.F32.PACK_AB R44, RZ, R44 ;  /* 0x0000002cff2c723e */ /* 0x000fe400000010ff */
[----:B------:R-:W-:Y:S02]  /*a420*/  F2FP.BF16.F32.PACK_AB R45, RZ, R45 ;  /* 0x0000002dff2d723e */ /* 0x000fe400000010ff */
[----:B------:R-:W-:Y:S01]  /*a430*/  F2FP.BF16.F32.PACK_AB R46, RZ, R46 ;  /* 0x0000002eff2e723e */ /* 0x000fe200000010ff */
[----:B------:R-:W-:Y:S01]  /*a440*/  @P0 STG.E.U16 desc[UR12][R4.64+0x62], R147 ;  /* 0x0000629304000986 */ /* 0x000fe2000c10150c */
[----:B------:R-:W-:Y:S02]  /*a450*/  ISETP.GT.AND P0, PT, R0, RZ, P2 ;  /* 0x000000ff0000720c */ /* 0x000fe40001704270 */
[----:B------:R-:W-:Y:S02]  /*a460*/  F2FP.BF16.F32.PACK_AB R47, RZ, R47 ;  /* 0x0000002fff2f723e */ /* 0x000fe400000010ff */
[----:B------:R-:W-:-:S02]  /*a470*/  F2FP.BF16.F32.PACK_AB R48, RZ, R48 ;  /* 0x00000030ff30723e */ /* 0x000fc400000010ff */
[----:B------:R-:W-:Y:S02]  /*a480*/  F2FP.BF16.F32.PACK_AB R49, RZ, R49 ;  /* 0x00000031ff31723e */ /* 0x000fe400000010ff */
[----:B------:R-:W-:Y:S02]  /*a490*/  F2FP.BF16.F32.PACK_AB R50, RZ, R50 ;  /* 0x00000032ff32723e */ /* 0x000fe400000010ff */
[----:B------:R-:W-:Y:S02]  /*a4a0*/  F2FP.BF16.F32.PACK_AB R51, RZ, R51 ;  /* 0x00000033ff33723e */ /* 0x000fe400000010ff */
[----:B------:R-:W-:Y:S01]  /*a4b0*/  F2FP.BF16.F32.PACK_AB R52, RZ, R52 ;  /* 0x00000034ff34723e */ /* 0x000fe200000010ff */
[----:B------:R-:W-:Y:S01]  /*a4c0*/  @P0 STG.E.U16 desc[UR12][R2.64+0x70], R148 ;  /* 0x0000709402000986 */ /* 0x000fe2000c10150c */
[----:B------:R-:W-:Y:S02]  /*a4d0*/  ISETP.GT.AND P0, PT, R10, 0x39, PT ;  /* 0x000000390a00780c */ /* 0x000fe40003f04270 */
[----:B------:R-:W-:-:S02]  /*a4e0*/  F2FP.BF16.F32.PACK_AB R53, RZ, R53 ;  /* 0x00000035ff35723e */ /* 0x000fc400000010ff */
[----:B------:R-:W-:Y:S02]  /*a4f0*/  ISETP.GT.AND P6, PT, R0, RZ, P0 ;  /* 0x000000ff0000720c */ /* 0x000fe400007c4270 */
[----:B------:R-:W-:-:S11]  /*a500*/  F2FP.BF16.F32.PACK_AB R54, RZ, R54 ;  /* 0x00000036ff36723e */ /* 0x000fd600000010ff */
[----:B------:R-:W-:Y:S01]  /*a510*/  @P6 STG.E.U16 desc[UR12][R2.64+0x72], R149 ;  /* 0x0000729502006986 */ /* 0x000fe2000c10150c */
[----:B------:R-:W-:-:S13]  /*a520*/  ISETP.GT.AND P6, PT, R0, 0x8, P2 ;  /* 0x000000080000780c */ /* 0x000fda00017c4270 */
[----:B------:R-:W-:Y:S01]  /*a530*/  @P6 STG.E.U16 desc[UR12][R4.64+0x70], R150 ;  /* 0x0000709604006986 */ /* 0x000fe2000c10150c */
[----:B------:R-:W-:-:S13]  /*a540*/  ISETP.GT.AND P6, PT, R0, 0x8, P0 ;  /* 0x000000080000780c */ /* 0x000fda00007c4270 */
[----:B------:R-:W-:Y:S01]  /*a550*/  @P6 STG.E.U16 desc[UR12][R4.64+0x72], R151 ;  /* 0x0000729704006986 */ /* 0x000fe2000c10150c */
[----:B0-----:R-:W-:-:S05]  /*a560*/  IADD3 R128, P6, R21, R2, RZ ;  /* 0x0000000215807210 */ /* 0x001fca0007fde0ff */
[----:B-1----:R-:W-:Y:S01]  /*a570*/  IMAD.X R129, R13, 0x1, R3, P6 ;  /* 0x000000010d817824 */ /* 0x002fe200030e0603 */
[----:B------:R-:W-:-:S04]  /*a580*/  ISETP.GT.AND P6, PT, R10, RZ, PT ;  /* 0x000000ff0a00720c */ /* 0x000fc80003fc4270 */
[----:B------:R-:W-:-:S13]  /*a590*/  ISETP.GT.AND P6, PT, R0, 0x40, P6 ;  /* 0x000000400000780c */ /* 0x000fda00037c4270 */
[----:B------:R-:W-:Y:S01]  /*a5a0*/  @P6 STG.E.U16 desc[UR12][R6.64], R88 ;  /* 0x0000005806006986 */ /* 0x000fe2000c10150c */
[----:B------:R-:W-:-:S05]  /*a5b0*/  IADD3 R120, P6, R23, R2, RZ ;  /* 0x0000000217787210 */ /* 0x000fca0007fde0ff */
[----:B------:R-:W-:Y:S01]  /*a5c0*/  IMAD.X R121, R13, 0x1, R3, P6 ;  /* 0x000000010d797824 */ /* 0x000fe200030e0603 */
[----:B------:R-:W-:-:S04]  /*a5d0*/  ISETP.GT.AND P6, PT, R10, 0x1, PT ;  /* 0x000000010a00780c */ /* 0x000fc80003fc4270 */
[----:B------:R-:W-:-:S13]  /*a5e0*/  ISETP.GT.AND P6, PT, R0, 0x40, P6 ;  /* 0x000000400000780c */ /* 0x000fda00037c4270 */
[----:B------:R0:W-:Y:S01]  /*a5f0*/  @P6 STG.E.U16 desc[UR12][R18.64], R89 ;  /* 0x0000005912006986 */ /* 0x0001e2000c10150c */
[----:B------:R-:W-:-:S05]  /*a600*/  IADD3 R16, P6, R9, R4, RZ ;  /* 0x0000000409107210 */ /* 0x000fca0007fde0ff */
[----:B------:R-:W-:Y:S01]  /*a610*/  IMAD.X R17, R13, 0x1, R5, P6 ;  /* 0x000000010d117824 */ /* 0x000fe200030e0605 */
[----:B------:R-:W-:-:S04]  /*a620*/  ISETP.GT.AND P6, PT, R10, RZ, PT ;  /* 0x000000ff0a00720c */ /* 0x000fc80003fc4270 */
[----:B------:R-:W-:Y:S02]  /*a630*/  ISETP.GT.AND P6, PT, R0, 0x48, P6 ;  /* 0x000000480000780c */ /* 0x000fe400037c4270 */
[C---:B0-----:R-:W-:Y:S02]  /*a640*/  LOP3.LUT R19, R9.reuse, 0x20, RZ, 0xfc, !PT ;  /* 0x0000002009137812 */ /* 0x041fe400078efcff */
[----:B------:R-:W-:-:S09]  /*a650*/  LOP3.LUT R89, R9, 0x22, RZ, 0xfc, !PT ;  /* 0x0000002209597812 */ /* 0x000fd200078efcff */
        /* <DEDUP_REMOVED lines=8> */
[----:B------:R-:W-:-:S04]  /*a6e0*/  ISETP.GT.AND P6, PT, R10, 0x8, PT ;  /* 0x000000080a00780c */ /* 0x000fc80003fc4270 */
[----:B------:R-:W-:Y:S02]  /*a6f0*/  ISETP.GT.AND P6, PT, R0, 0x40, P6 ;  /* 0x000000400000780c */ /* 0x000fe400037c4270 */
[----:B0-----:R-:W-:-:S11]  /*a700*/  LOP3.LUT R91, R9, 0x30, RZ, 0xfc, !PT ;  /* 0x00000030095b7812 */ /* 0x001fd600078efcff */
[----:B------:R0:W-:Y:S01]  /*a710*/  @P6 STG.E.U16 desc[UR12][R128.64], R8 ;  /* 0x0000000880006986 */ /* 0x0001e2000c10150c */
[----:B------:R-:W-:-:S05]  /*a720*/  IADD3 R122, P6, R89, R2, RZ ;  /* 0x00000002597a7210 */ /* 0x000fca0007fde0ff */
[----:B------:R-:W-:Y:S01]  /*a730*/  IMAD.X R123, R13, 0x1, R3, P6 ;  /* 0x000000010d7b7824 */ /* 0x000fe200030e0603 */
[----:B------:R-:W-:-:S04]  /*a740*/  ISETP.GT.AND P6, PT, R10, 0x9, PT ;  /* 0x000000090a00780c */ /* 0x000fc80003fc4270 */
[----:B------:R-:W-:Y:S02]  /*a750*/  ISETP.GT.AND P6, PT, R0, 0x40, P6 ;  /* 0x000000400000780c */ /* 0x000fe400037c4270 */
[----:B0-----:R-:W-:-:S11]  /*a760*/  PRMT R8, R96, 0x7610, R8 ;  /* 0x0000761060087816 */ /* 0x001fd60000000008 */
[----:B------:R0:W-:Y:S01]  /*a770*/  @P6 STG.E.U16 desc[UR12][R120.64], R93 ;  /* 0x0000005d78006986 */ /* 0x0001e2000c10150c */
[----:B------:R-:W-:-:S05]  /*a780*/  IADD3 R92, P6, R21, R4, RZ ;  /* 0x00000004155c7210 */ /* 0x000fca0007fde0ff */
[----:B0-----:R-:W-:Y:S01]  /*a790*/  IMAD.X R93, R13, 0x1, R5, P6 ;  /* 0x000000010d5d7824 */ /* 0x001fe200030e0605 */
        /* <DEDUP_REMOVED lines=80> */
[----:B------:R-:W-:Y:S02]  /*aca0*/  ISETP.GT.AND P6, PT, R0, 0x40, P5 ;  /* 0x000000400000780c */ /* 0x000fe40002fc4270 */
[----:B0-----:R-:W-:-:S11]  /*acb0*/  LOP3.LUT R107, R9, 0x70, RZ, 0xfc, !PT ;  /* 0x00000070096b7812 */ /* 0x001fd600078efcff */
[----:B------:R-:W-:Y:S01]  /*acc0*/  @P6 STG.E.U16 desc[UR12][R126.64], R8 ;  /* 0x000000087e006986 */ /* 0x000fe2000c10150c */
[----:B------:R-:W-:-:S05]  /*acd0*/  IADD3 R122, P6, R105, R2, RZ ;  /* 0x00000002697a7210 */ /* 0x000fca0007fde0ff */
[----:B------:R-:W-:Y:S01]  /*ace0*/  IMAD.X R123, R13, 0x1, R3, P6 ;  /* 0x000000010d7b7824 */ /* 0x000fe200030e0603 */
[----:B------:R-:W-:-:S13]  /*acf0*/  ISETP.GT.AND P6, PT, R0, 0x40, P4 ;  /* 0x000000400000780c */ /* 0x000fda00027c4270 */
[----:B------:R0:W-:Y:S01]  /*ad00*/  @P6 STG.E.U16 desc[UR12][R120.64], R109 ;  /* 0x0000006d78006986 */ /* 0x0001e2000c10150c */
[----:B------:R-:W-:-:S05]  /*ad10*/  IADD3 R108, P6, R99, R4, RZ ;  /* 0x00000004636c7210 */ /* 0x000fca0007fde0ff */
[----:B0-----:R-:W-:Y:S01]  /*ad20*/  IMAD.X R109, R13, 0x1, R5, P6 ;  /* 0x000000010d6d7824 */ /* 0x001fe200030e0605 */
[----:B------:R-:W-:-:S13]  /*ad30*/  ISETP.GT.AND P6, PT, R0, 0x48, P5 ;  /* 0x000000480000780c */ /* 0x000fda0002fc4270 */
[----:B------:R0:W-:Y:S01]  /*ad40*/  @P6 STG.E.U16 desc[UR12][R108.64], R110 ;  /* 0x0000006e6c006986 */ /* 0x0001e2000c10150c */
[----:B------:R-:W-:-:S05]  /*ad50*/  IADD3 R126, P6, R101, R4, RZ ;  /* 0x00000004657e7210 */ /* 0x000fca0007fde0ff */
[----:B------:R-:W-:Y:S01]  /*ad60*/  IMAD.X R127, R13, 0x1, R5, P6 ;  /* 0x000000010d7f7824 */ /* 0x000fe200030e0605 */
[----:B------:R-:W-:Y:S02]  /*ad70*/  ISETP.GT.AND P6, PT, R0, 0x48, P4 ;  /* 0x000000480000780c */ /* 0x000fe400027c4270 */
[----:B0-----:R-:W-:-:S11]  /*ad80*/  LOP3.LUT R109, R9, 0x72, RZ, 0xfc, !PT ;  /* 0x00000072096d7812 */ /* 0x001fd600078efcff */
[----:B------:R0:W-:Y:S01]  /*ad90*/  @P6 STG.E.U16 desc[UR12][R126.64], R111 ;  /* 0x0000006f7e006986 */ /* 0x0001e2000c10150c */
[----:B------:R-:W-:-:S05]  /*ada0*/  IADD3 R120, P6, R107, R2, RZ ;  /* 0x000000026b787210 */ /* 0x000fca0007fde0ff */
[----:B------:R-:W-:Y:S01]  /*adb0*/  IMAD.X R121, R13, 0x1, R3, P6 ;  /* 0x000000010d797824 */ /* 0x000fe200030e0603 */
[----:B------:R-:W-:-:S13]  /*adc0*/  ISETP.GT.AND P6, PT, R0, 0x40, P3 ;  /* 0x000000400000780c */ /* 0x000fda0001fc4270 */
        /* <DEDUP_REMOVED lines=13> */
[----:B-1----:R-:W-:-:S05]  /*aea0*/  IADD3 R112, P6, R107, R4, RZ ;  /* 0x000000046b707210 */ /* 0x002fca0007fde0ff */
[----:B--2---:R-:W-:Y:S01]  /*aeb0*/  IMAD.X R113, R13, 0x1, R5, P6 ;  /* 0x000000010d717824 */ /* 0x004fe200030e0605 */
[----:B------:R-:W-:-:S13]  /*aec0*/  ISETP.GT.AND P6, PT, R0, 0x40, P2 ;  /* 0x000000400000780c */ /* 0x000fda00017c4270 */
[----:B------:R-:W-:Y:S01]  /*aed0*/  @P6 STG.E.U16 desc[UR12][R120.64], R116 ;  /* 0x0000007478006986 */ /* 0x000fe2000c10150c */
[----:B------:R-:W-:-:S05]  /*aee0*/  IADD3 R4, P6, R109, R4, RZ ;  /* 0x000000046d047210 */ /* 0x000fca0007fde0ff */
[----:B------:R-:W-:Y:S01]  /*aef0*/  IMAD.X R5, R13, 0x1, R5, P6 ;  /* 0x000000010d057824 */ /* 0x000fe200030e0605 */
[----:B------:R-:W-:-:S13]  /*af00*/  ISETP.GT.AND P6, PT, R0, 0x40, P0 ;  /* 0x000000400000780c */ /* 0x000fda00007c4270 */
[----:B------:R-:W-:Y:S01]  /*af10*/  @P6 STG.E.U16 desc[UR12][R128.64], R117 ;  /* 0x0000007580006986 */ /* 0x000fe2000c10150c */
[----:B---3--:R-:W-:-:S05]  /*af20*/  IADD3 R2, P6, R6, R9, RZ ;  /* 0x0000000906027210 */ /* 0x008fca0007fde0ff */
[----:B------:R-:W-:Y:S01]  /*af30*/  IMAD.X R3, R7, 0x1, R13, P6 ;  /* 0x0000000107037824 */ /* 0x000fe200030e060d */
[----:B------:R-:W-:-:S13]  /*af40*/  ISETP.GT.AND P6, PT, R0, 0x48, P2 ;  /* 0x000000480000780c */ /* 0x000fda00017c4270 */
[----:B------:R1:W-:Y:S01]  /*af50*/  @P6 STG.E.U16 desc[UR12][R112.64], R118 ;  /* 0x0000007670006986 */ /* 0x0003e2000c10150c */
[----:B0-----:R-:W-:-:S05]  /*af60*/  IADD3 R110, P6, R15, R6, RZ ;  /* 0x000000060f6e7210 */ /* 0x001fca0007fde0ff */
[----:B------:R-:W-:Y:S01]  /*af70*/  IMAD.X R111, R7, 0x1, R13, P6 ;  /* 0x00000001076f7824 */ /* 0x000fe200030e060d */
[----:B------:R-:W-:-:S13]  /*af80*/  ISETP.GT.AND P6, PT, R0, 0x48, P0 ;  /* 0x000000480000780c */ /* 0x000fda00007c4270 */
[----:B------:R0:W-:Y:S01]  /*af90*/  @P6 STG.E.U16 desc[UR12][R4.64], R119 ;  /* 0x0000007704006986 */ /* 0x0001e2000c10150c */
[----:B------:R-:W-:-:S05]  /*afa0*/  IADD3 R114, P6, R21, R6, RZ ;  /* 0x0000000615727210 */ /* 0x000fca0007fde0ff */
[----:B------:R-:W-:Y:S01]  /*afb0*/  IMAD.X R115, R7, 0x1, R13, P6 ;  /* 0x0000000107737824 */ /* 0x000fe200030e060d */
[----:B------:R-:W-:-:S04]  /*afc0*/  ISETP.GT.AND P6, PT, R10, RZ, PT ;  /* 0x000000ff0a00720c */ /* 0x000fc80003fc4270 */
[----:B------:R-:W-:-:S13]  /*afd0*/  ISETP.GT.AND P6, PT, R0, 0x80, P6 ;  /* 0x000000800000780c */ /* 0x000fda00037c4270 */
[----:B------:R2:W-:Y:S01]  /*afe0*/  @P6 STG.E.U16 desc[UR12][R2.64], R56 ;  /* 0x0000003802006986 */ /* 0x0005e2000c10150c */
[----:B-1----:R-:W-:-:S05]  /*aff0*/  IADD3 R112, P6, R23, R6, RZ ;  /* 0x0000000617707210 */ /* 0x002fca0007fde0ff */
[----:B------:R-:W-:Y:S01]  /*b000*/  IMAD.X R113, R7, 0x1, R13, P6 ;  /* 0x0000000107717824 */ /* 0x000fe200030e060d */
[----:B------:R-:W-:-:S04]  /*b010*/  ISETP.GT.AND P6, PT, R10, 0x1, PT ;  /* 0x000000010a00780c */ /* 0x000fc80003fc4270 */
[----:B------:R-:W-:-:S13]  /*b020*/  ISETP.GT.AND P6, PT, R0, 0x80, P6 ;  /* 0x000000800000780c */ /* 0x000fda00037c4270 */
[----:B------:R1:W-:Y:S01]  /*b030*/  @P6 STG.E.U16 desc[UR12][R110.64], R57 ;  /* 0x000000396e006986 */ /* 0x0003e2000c10150c */
[----:B0-----:R-:W-:-:S05]  /*b040*/  IADD3 R4, P6, R16, R9, RZ ;  /* 0x0000000910047210 */ /* 0x001fca0007fde0ff */
[----:B------:R-:W-:Y:S01]  /*b050*/  IMAD.X R5, R17, 0x1, R13, P6 ;  /* 0x0000000111057824 */ /* 0x000fe200030e060d */
[----:B------:R-:W-:-:S04]  /*b060*/  ISETP.GT.AND P6, PT, R10, RZ, PT ;  /* 0x000000ff0a00720c */ /* 0x000fc80003fc4270 */
[----:B------:R-:W-:-:S13]  /*b070*/  ISETP.GT.AND P6, PT, R0, 0x88, P6 ;  /* 0x000000880000780c */ /* 0x000fda00037c4270 */
[----:B------:R-:W-:Y:S01]  /*b080*/  @P6 STG.E.U16 desc[UR12][R4.64], R58 ;  /* 0x0000003a04006986 */ /* 0x000fe2000c10150c */
[----:B--2---:R-:W-:-:S05]  /*b090*/  IADD3 R56, P6, R16, R15, RZ ;  /* 0x0000000f10387210 */ /* 0x004fca0007fde0ff */
[----:B-1----:R-:W-:Y:S01]  /*b0a0*/  IMAD.X R57, R17, 0x1, R13, P6 ;  /* 0x0000000111397824 */ /* 0x002fe200030e060d */
[----:B------:R-:W-:-:S04]  /*b0b0*/  ISETP.GT.AND P6, PT, R10, 0x1, PT ;  /* 0x000000010a00780c */ /* 0x000fc80003fc4270 */
[----:B------:R-:W-:-:S13]  /*b0c0*/  ISETP.GT.AND P6, PT, R0, 0x88, P6 ;  /* 0x000000880000780c */ /* 0x000fda00037c4270 */
[----:B------:R0:W-:Y:S01]  /*b0d0*/  @P6 STG.E.U16 desc[UR12][R56.64], R59 ;  /* 0x0000003b38006986 */ /* 0x0001e2000c10150c */
        /* <DEDUP_REMOVED lines=10> */
[----:B0-----:R-:W-:-:S05]  /*b180*/  IADD3 R56, P6, R21, R16, RZ ;  /* 0x0000001015387210 */ /* 0x001fca0007fde0ff */
        /* <DEDUP_REMOVED lines=9> */
[----:B-1----:R-:W-:-:S05]  /*b220*/  IADD3 R60, P6, R91, R6, RZ ;  /* 0x000000065b3c7210 */ /* 0x002fca0007fde0ff */
[----:B--2---:R-:W-:Y:S01]  /*b230*/  IMAD.X R61, R7, 0x1, R13, P6 ;  /* 0x00000001073d7824 */ /* 0x004fe200030e060d */
[----:B------:R-:W-:-:S04]  /*b240*/  ISETP.GT.AND P6, PT, R10, 0x10, PT ;  /* 0x000000100a00780c */ /* 0x000fc80003fc4270 */
[----:B------:R-:W-:-:S13]  /*b250*/  ISETP.GT.AND P6, PT, R0, 0x80, P6 ;  /* 0x000000800000780c */ /* 0x000fda00037c4270 */
[----:B------:R1:W-:Y:S01]  /*b260*/  @P6 STG.E.U16 desc[UR12][R110.64], R64 ;  /* 0x000000406e006986 */ /* 0x0003e2000c10150c */
[----:B0-----:R-:W-:-:S05]  /*b270*/  IADD3 R62, P6, R93, R6, RZ ;  /* 0x000000065d3e7210 */ /* 0x001fca0007fde0ff */
[----:B---3--:R-:W-:Y:S01]  /*b280*/  IMAD.X R63, R7, 0x1, R13, P6 ;  /* 0x00000001073f7824 */ /* 0x008fe200030e060d */
        /* <DEDUP_REMOVED lines=14> */
[----:B0-----:R-:W-:Y:S01]  /*b370*/  IMAD.X R65, R7, 0x1, R13, P6 ;  /* 0x0000000107417824 */ /* 0x001fe200030e060d */
[----:B------:R-:W-:-:S04]  /*b380*/  ISETP.GT.AND P6, PT, R10, 0x18, PT ;  /* 0x000000180a00780c */ /* 0x000fc80003fc4270 */
[----:B------:R-:W-:-:S13]  /*b390*/  ISETP.GT.AND P6, PT, R0, 0x80, P6 ;  /* 0x000000800000780c */ /* 0x000fda00037c4270 */
[----:B------:R0:W-:Y:S01]  /*b3a0*/  @P6 STG.E.U16 desc[UR12][R60.64], R68 ;  /* 0x000000443c006986 */ /* 0x0001e2000c10150c */
[----:B--2---:R-:W-:-:S05]  /*b3b0*/  IADD3 R66, P6, R97, R6, RZ ;  /* 0x0000000661427210 */ /* 0x004fca0007fde0ff */
        /* <DEDUP_REMOVED lines=19> */
[----:B-1----:R-:W-:-:S05]  /*b4f0*/  IADD3 R62, P6, R101, R6, RZ ;  /* 0x00000006653e7210 */ /* 0x002fca0007fde0ff */
[----:B------:R-:W-:Y:S01]  /*b500*/  IMAD.X R63, R7, 0x1, R13, P6 ;  /* 0x00000001073f7824 */ /* 0x000fe200030e060d */
[----:B------:R-:W-:-:S04]  /*b510*/  ISETP.GT.AND P6, PT, R10, 0x21, PT ;  /* 0x000000210a00780c */ /* 0x000fc80003fc4270 */
[----:B------:R-:W-:-:S13]  /*b520*/  ISETP.GT.AND P6, PT, R0, 0x80, P6 ;  /* 0x000000800000780c */ /* 0x000fda00037c4270 */
[----:B------:R1:W-:Y:S01]  /*b530*/  @P6 STG.E.U16 desc[UR12][R66.64], R73 ;  /* 0x0000004942006986 */ /* 0x0003e2000c10150c */
[----:B--2---:R-:W-:-:S05]  /*b540*/  IADD3 R56, P6, R95, R16, RZ ;  /* 0x000000105f387210 */ /* 0x004fca0007fde0ff */
[----:B------:R-:W-:Y:S01]  /*b550*/  IMAD.X R57, R17, 0x1, R13, P6 ;  /* 0x0000000111397824 */ /* 0x000fe200030e060d */
[----:B------:R-:W-:-:S04]  /*b560*/  ISETP.GT.AND P6, PT, R10, 0x20, PT ;  /* 0x000000200a00780c */ /* 0x000fc80003fc4270 */
[----:B------:R-:W-:-:S13]  /*b570*/  ISETP.GT.AND P6, PT, R0, 0x88, P6 ;  /* 0x000000880000780c */ /* 0x000fda00037c4270 */
[----:B------:R2:W-:Y:S01]  /*b580*/  @P6 STG.E.U16 desc[UR12][R56.64], R74 ;  /* 0x0000004a38006986 */ /* 0x0005e2000c10150c */
[----:B---3--:R-:W-:-:S05]  /*b590*/  IADD3 R58, P6, R97, R16, RZ ;  /* 0x00000010613a7210 */ /* 0x008fca0007fde0ff */
[----:B------:R-:W-:Y:S01]  /*b5a0*/  IMAD.X R59, R17, 0x1, R13, P6 ;  /* 0x00000001113b7824 */ /* 0x000fe200030e060d */
[----:B------:R-:W-:-:S04]  /*b5b0*/  ISETP.GT.AND P6, PT, R10, 0x21, PT ;  /* 0x000000210a00780c */ /* 0x000fc80003fc4270 */
[----:B------:R-:W-:-:S13]  /*b5c0*/  ISETP.GT.AND P6, PT, R0, 0x88, P6 ;  /* 0x000000880000780c */ /* 0x000fda00037c4270 */
[----:B------:R3:W-:Y:S01]  /*b5d0*/  @P6 STG.E.U16 desc[UR12][R58.64], R75 ;  /* 0x0000004b3a006986 */ /* 0x0007e2000c10150c */
[----:B0-----:R-:W-:-:S05]  /*b5e0*/  IADD3 R64, P6, R103, R6, RZ ;  /* 0x0000000667407210 */ /* 0x001fca0007fde0ff */
[----:B------:R-:W-:Y:S01]  /*b5f0*/  IMAD.X R65, R7, 0x1, R13, P6 ;  /* 0x0000000107417824 */ /* 0x000fe200030e060d */
[----:B------:R-:W-:-:S13]  /*b600*/  ISETP.GT.AND P6, PT, R0, 0x80, P5 ;  /* 0x000000800000780c */ /* 0x000fda0002fc4270 */
[----:B------:R0:W-:Y:S01]  /*b610*/  @P6 STG.E.U16 desc[UR12][R60.64], R76 ;  /* 0x0000004c3c006986 */ /* 0x0001e2000c10150c */
[----:B-1----:R-:W-:-:S05]  /*b620*/  IADD3 R66, P6, R105, R6, RZ ;  /* 0x0000000669427210 */ /* 0x002fca0007fde0ff */
[----:B------:R-:W-:Y:S01]  /*b630*/  IMAD.X R67, R7, 0x1, R13, P6 ;  /* 0x0000000107437824 */ /* 0x000fe200030e060d */
[----:B------:R-:W-:-:S13]  /*b640*/  ISETP.GT.AND P6, PT, R0, 0x80, P4 ;  /* 0x000000800000780c */ /* 0x000fda00027c4270 */
[----:B------:R1:W-:Y:S01]  /*b650*/  @P6 STG.E.U16 desc[UR12][R62.64], R77 ;  /* 0x0000004d3e006986 */ /* 0x0003e2000c10150c */
[----:B--2---:R-:W-:-:S05]  /*b660*/  IADD3 R56, P6, R99, R16, RZ ;  /* 0x0000001063387210 */ /* 0x004fca0007fde0ff */
[----:B------:R-:W-:Y:S01]  /*b670*/  IMAD.X R57, R17, 0x1, R13, P6 ;  /* 0x0000000111397824 */ /* 0x000fe200030e060d */
[----:B------:R-:W-:-:S13]  /*b680*/  ISETP.GT.AND P6, PT, R0, 0x88, P5 ;  /* 0x000000880000780c */ /* 0x000fda0002fc4270 */
[----:B------:R2:W-:Y:S01]  /*b690*/  @P6 STG.E.U16 desc[UR12][R56.64], R78 ;  /* 0x0000004e38006986 */ /* 0x0005e2000c10150c */
[----:B---3--:R-:W-:-:S05]  /*b6a0*/  IADD3 R58, P6, R101, R16, RZ ;  /* 0x00000010653a7210 */ /* 0x008fca0007fde0ff */
[----:B------:R-:W-:Y:S01]  /*b6b0*/  IMAD.X R59, R17, 0x1, R13, P6 ;  /* 0x00000001113b7824 */ /* 0x000fe200030e060d */
[----:B------:R-:W-:-:S13]  /*b6c0*/  ISETP.GT.AND P6, PT, R0, 0x88, P4 ;  /* 0x000000880000780c */ /* 0x000fda00027c4270 */
[----:B------:R3:W-:Y:S01]  /*b6d0*/  @P6 STG.E.U16 desc[UR12][R58.64], R79 ;  /* 0x0000004f3a006986 */ /* 0x0007e2000c10150c */
[----:B0-----:R-:W-:-:S05]  /*b6e0*/  IADD3 R60, P6, R107, R6, RZ ;  /* 0x000000066b3c7210 */ /* 0x001fca0007fde0ff */
[----:B------:R-:W-:Y:S01]  /*b6f0*/  IMAD.X R61, R7, 0x1, R13, P6 ;  /* 0x00000001073d7824 */ /* 0x000fe200030e060d */
[----:B------:R-:W-:-:S13]  /*b700*/  ISETP.GT.AND P6, PT, R0, 0x80, P3 ;  /* 0x000000800000780c */ /* 0x000fda0001fc4270 */
[----:B------:R-:W-:Y:S01]  /*b710*/  @P6 STG.E.U16 desc[UR12][R64.64], R80 ;  /* 0x0000005040006986 */ /* 0x000fe2000c10150c */
[----:B-1----:R-:W-:-:S05]  /*b720*/  IADD3 R62, P6, R109, R6, RZ ;  /* 0x000000066d3e7210 */ /* 0x002fca0007fde0ff */
[----:B------:R-:W-:Y:S01]  /*b730*/  IMAD.X R63, R7, 0x1, R13, P6 ;  /* 0x00000001073f7824 */ /* 0x000fe200030e060d */
[----:B------:R-:W-:-:S13]  /*b740*/  ISETP.GT.AND P6, PT, R0, 0x80, P1 ;  /* 0x000000800000780c */ /* 0x000fda0000fc4270 */
[----:B------:R-:W-:Y:S01]  /*b750*/  @P6 STG.E.U16 desc[UR12][R66.64], R81 ;  /* 0x0000005142006986 */ /* 0x000fe2000c10150c */
[----:B------:R-:W-:-:S05]  /*b760*/  IADD3 R6, P6, R103, R16, RZ ;  /* 0x0000001067067210 */ /* 0x000fca0007fde0ff */
        /* <DEDUP_REMOVED lines=15> */
[----:B------:R-:W-:-:S05]  /*b860*/  IADD3 R16, P6, R2, R9, RZ ;  /* 0x0000000902107210 */ /* 0x000fca0007fde0ff */
        /* <DEDUP_REMOVED lines=9> */
[----:B------:R-:W-:-:S04]  /*b900*/  ISETP.GT.AND P6, PT, R10, RZ, PT ;  /* 0x000000ff0a00720c */ /* 0x000fc80003fc4270 */
[----:B------:R-:W-:-:S13]  /*b910*/  ISETP.GT.AND P6, PT, R0, 0xc0, P6 ;  /* 0x000000c00000780c */ /* 0x000fda00037c4270 */
[----:B------:R2:W-:Y:S01]  /*b920*/  @P6 STG.E.U16 desc[UR12][R16.64], R24 ;  /* 0x0000001810006986 */ /* 0x0005e2000c10150c */
[----:B0-----:R-:W-:-:S05]  /*b930*/  IADD3 R58, P6, R2, R23, RZ ;  /* 0x00000017023a7210 */ /* 0x001fca0007fde0ff */
[----:B------:R-:W-:Y:S01]  /*b940*/  IMAD.X R59, R3, 0x1, R13, P6 ;  /* 0x00000001033b7824 */ /* 0x000fe200030e060d */
[----:B------:R-:W-:-:S04]  /*b950*/  ISETP.GT.AND P6, PT, R10, 0x1, PT ;  /* 0x000000010a00780c */ /* 0x000fc80003fc4270 */
[----:B------:R-:W-:-:S13]  /*b960*/  ISETP.GT.AND P6, PT, R0, 0xc0, P6 ;  /* 0x000000c00000780c */ /* 0x000fda00037c4270 */
[----:B------:R-:W-:Y:S01]  /*b970*/  @P6 STG.E.U16 desc[UR12][R56.64], R25 ;  /* 0x0000001938006986 */ /* 0x000fe2000c10150c */
[----:B-1----:R-:W-:-:S05]  /*b980*/  IADD3 R6, P6, R4, R9, RZ ;  /* 0x0000000904067210 */ /* 0x002fca0007fde0ff */
[----:B------:R-:W-:Y:S01]  /*b990*/  IMAD.X R7, R5, 0x1, R13, P6 ;  /* 0x0000000105077824 */ /* 0x000fe200030e060d */
[----:B------:R-:W-:-:S04]  /*b9a0*/  ISETP.GT.AND P6, PT, R10, RZ, PT ;  /* 0x000000ff0a00720c */ /* 0x000fc80003fc4270 */
        /* <DEDUP_REMOVED lines=11> */
[----:B------:R-:W-:Y:S01]  /*ba60*/  @P6 STG.E.U16 desc[UR12][R60.64], R28 ;  /* 0x0000001c3c006986 */ /* 0x000fe2000c10150c */
[----:B--2---:R-:W-:-:S05]  /*ba70*/  IADD3 R16, P6, R2, R89, RZ ;  /* 0x0000005902107210 */ /* 0x004fca0007fde0ff */
[----:B------:R-:W-:Y:S01]  /*ba80*/  IMAD.X R17, R3, 0x1, R13, P6 ;  /* 0x0000000103117824 */ /* 0x000fe200030e060d */
[----:B------:R-:W-:-:S04]  /*ba90*/  ISETP.GT.AND P6, PT, R10, 0x9, PT ;  /* 0x000000090a00780c */ /* 0x000fc80003fc4270 */
[----:B------:R-:W-:-:S13]  /*baa0*/  ISETP.GT.AND P6, PT, R0, 0xc0, P6 ;  /* 0x000000c00000780c */ /* 0x000fda00037c4270 */
[----:B------:R-:W-:Y:S01]  /*bab0*/  @P6 STG.E.U16 desc[UR12][R58.64], R29 ;  /* 0x0000001d3a006986 */ /* 0x000fe2000c10150c */
        /* <DEDUP_REMOVED lines=34> */
[----:B------:R-:W-:Y:S01]  /*bce0*/  @P6 STG.E.U16 desc[UR12][R20.64], R36 ;  /* 0x0000002414006986 */ /* 0x000fe2000c10150c */
[----:B---3--:R-:W-:-:S05]  /*bcf0*/  IADD3 R16, P6, R2, R97, RZ ;  /* 0x0000006102107210 */ /* 0x008fca0007fde0ff */
        /* <DEDUP_REMOVED lines=23> */
[----:B------:R-:W-:Y:S01]  /*be70*/  @P6 STG.E.U16 desc[UR12][R16.64], R41 ;  /* 0x0000002910006986 */ /* 0x000fe2000c10150c */
[----:B------:R-:W-:-:S04]  /*be80*/  ISETP.GT.AND P6, PT, R10, 0x20, PT ;  /* 0x000000200a00780c */ /* 0x000fc80003fc4270 */
[----:B------:R-:W-:-:S13]  /*be90*/  ISETP.GT.AND P6, PT, R0, 0xc8, P6 ;  /* 0x000000c80000780c */ /* 0x000fda00037c4270 */
[----:B------:R-:W-:Y:S01]  /*bea0*/  @P6 STG.E.U16 desc[UR12][R18.64], R42 ;  /* 0x0000002a12006986 */ /* 0x000fe2000c10150c */
[----:B------:R-:W-:-:S04]  /*beb0*/  ISETP.GT.AND P6, PT, R10, 0x21, PT ;  /* 0x000000210a00780c */ /* 0x000fc80003fc4270 */
[----:B------:R-:W-:-:S13]  /*bec0*/  ISETP.GT.AND P6, PT, R0, 0xc8, P6 ;  /* 0x000000c80000780c */ /* 0x000fda00037c4270 */
[----:B------:R0:W-:Y:S01]  /*bed0*/  @P6 STG.E.U16 desc[UR12][R6.64], R43 ;  /* 0x0000002b06006986 */ /* 0x0001e2000c10150c */
[----:B-1----:R-:W-:-:S05]  /*bee0*/  IADD3 R8, P6, R2, R99, RZ ;  /* 0x0000006302087210 */ /* 0x002fca0007fde0ff */
[----:B------:R-:W-:Y:S01]  /*bef0*/  IMAD.X R9, R3, 0x1, R13, P6 ;  /* 0x0000000103097824 */ /* 0x000fe200030e060d */
[C---:B------:R-:W-:Y:S02]  /*bf00*/  ISETP.GT.AND P6, PT, R0.reuse, 0xc0, P5 ;  /* 0x000000c00000780c */ /* 0x040fe40002fc4270 */
[----:B------:R-:W-:-:S11]  /*bf10*/  ISETP.GT.AND P5, PT, R0, 0xc8, P5 ;  /* 0x000000c80000780c */ /* 0x000fd60002fa4270 */
[----:B------:R1:W-:Y:S01]  /*bf20*/  @P6 STG.E.U16 desc[UR12][R8.64], R44 ;  /* 0x0000002c08006986 */ /* 0x0003e2000c10150c */
[----:B--2---:R-:W-:-:S05]  /*bf30*/  IADD3 R14, P6, R2, R101, RZ ;  /* 0x00000065020e7210 */ /* 0x004fca0007fde0ff */
[----:B------:R-:W-:Y:S01]  /*bf40*/  IMAD.X R15, R3, 0x1, R13, P6 ;  /* 0x00000001030f7824 */ /* 0x000fe200030e060d */
[C---:B------:R-:W-:Y:S02]  /*bf50*/  ISETP.GT.AND P6, PT, R0.reuse, 0xc0, P4 ;  /* 0x000000c00000780c */ /* 0x040fe400027c4270 */
[----:B------:R-:W-:-:S11]  /*bf60*/  ISETP.GT.AND P4, PT, R0, 0xc8, P4 ;  /* 0x000000c80000780c */ /* 0x000fd60002784270 */
[----:B------:R2:W-:Y:S01]  /*bf70*/  @P6 STG.E.U16 desc[UR12][R14.64], R45 ;  /* 0x0000002d0e006986 */ /* 0x0005e2000c10150c */
[----:B0-----:R-:W-:-:S05]  /*bf80*/  IADD3 R6, P6, R4, R99, RZ ;  /* 0x0000006304067210 */ /* 0x001fca0007fde0ff */
[----:B------:R-:W-:Y:S01]  /*bf90*/  IMAD.X R7, R5, 0x1, R13, P6 ;  /* 0x0000000105077824 */ /* 0x000fe200030e060d */
[----:B-1----:R-:W-:-:S04]  /*bfa0*/  IADD3 R8, P6, R4, R101, RZ ;  /* 0x0000006504087210 */ /* 0x002fc80007fde0ff */
[----:B------:R0:W-:Y:S01]  /*bfb0*/  @P5 STG.E.U16 desc[UR12][R6.64], R46 ;  /* 0x0000002e06005986 */ /* 0x0001e2000c10150c */
[----:B------:R-:W-:Y:S01]  /*bfc0*/  ISETP.GT.AND P5, PT, R0, 0xc0, P3 ;  /* 0x000000c00000780c */ /* 0x000fe20001fa4270 */
[--C-:B------:R-:W-:Y:S01]  /*bfd0*/  IMAD.X R9, R5, 0x1, R13.reuse, P6 ;  /* 0x0000000105097824 */ /* 0x100fe200030e060d */
[----:B--2---:R-:W-:Y:S02]  /*bfe0*/  IADD3 R14, P6, R2, R103, RZ ;  /* 0x00000067020e7210 */ /* 0x004fe40007fde0ff */
[C---:B------:R-:W-:Y:S02]  /*bff0*/  ISETP.GT.AND P3, PT, R0.reuse, 0xc8, P3 ;  /* 0x000000c80000780c */ /* 0x040fe40001f64270 */
[----:B------:R1:W-:Y:S01]  /*c000*/  @P4 STG.E.U16 desc[UR12][R8.64], R47 ;  /* 0x0000002f08004986 */ /* 0x0003e2000c10150c */
[C---:B------:R-:W-:Y:S01]  /*c010*/  ISETP.GT.AND P4, PT, R0.reuse, 0xc0, P1 ;  /* 0x000000c00000780c */ /* 0x040fe20000f84270 */
[----:B------:R-:W-:Y:S01]  /*c020*/  IMAD.X R15, R3, 0x1, R13, P6 ;  /* 0x00000001030f7824 */ /* 0x000fe200030e060d */
[----:B------:R-:W-:-:S02]  /*c030*/  ISETP.GT.AND P1, PT, R0, 0xc8, P1 ;  /* 0x000000c80000780c */ /* 0x000fc40000f24270 */
[-C--:B0-----:R-:W-:Y:S02]  /*c040*/  IADD3 R6, P6, R2, R105.reuse, RZ ;  /* 0x0000006902067210 */ /* 0x081fe40007fde0ff */
[----:B------:R0:W-:Y:S03]  /*c050*/  @P5 STG.E.U16 desc[UR12][R14.64], R48 ;  /* 0x000000300e005986 */ /* 0x0001e6000c10150c */
[--C-:B------:R-:W-:Y:S01]  /*c060*/  IMAD.X R7, R3, 0x1, R13.reuse, P6 ;  /* 0x0000000103077824 */ /* 0x100fe200030e060d */
[C---:B------:R-:W-:Y:S02]  /*c070*/  IADD3 R10, P6, R4.reuse, R105, RZ ;  /* 0x00000069040a7210 */ /* 0x040fe40007fde0ff */
[----:B-1----:R-:W-:Y:S02]  /*c080*/  IADD3 R8, P5, R4, R103, RZ ;  /* 0x0000006704087210 */ /* 0x002fe40007fbe0ff */
[----:B------:R1:W-:Y:S01]  /*c090*/  @P4 STG.E.U16 desc[UR12][R6.64], R49 ;  /* 0x0000003106004986 */ /* 0x0003e2000c10150c */
[C-C-:B------:R-:W-:Y:S01]  /*c0a0*/  IMAD.X R11, R5.reuse, 0x1, R13.reuse, P6 ;  /* 0x00000001050b7824 */ /* 0x140fe200030e060d */
[C---:B------:R-:W-:Y:S01]  /*c0b0*/  ISETP.GT.AND P4, PT, R0.reuse, 0xc0, P2 ;  /* 0x000000c00000780c */ /* 0x040fe20001784270 */
[----:B------:R-:W-:Y:S01]  /*c0c0*/  IMAD.X R9, R5, 0x1, R13, P5 ;  /* 0x0000000105097824 */ /* 0x000fe200028e060d */
[----:B------:R-:W-:-:S02]  /*c0d0*/  ISETP.GT.AND P5, PT, R0, 0xc0, P0 ;  /* 0x000000c00000780c */ /* 0x000fc400007a4270 */
[C---:B------:R-:W-:Y:S02]  /*c0e0*/  ISETP.GT.AND P2, PT, R0.reuse, 0xc8, P2 ;  /* 0x000000c80000780c */ /* 0x040fe40001744270 */
[----:B------:R2:W-:Y:S01]  /*c0f0*/  @P3 STG.E.U16 desc[UR12][R8.64], R50 ;  /* 0x0000003208003986 */ /* 0x0005e2000c10150c */
[----:B------:R-:W-:Y:S02]  /*c100*/  ISETP.GT.AND P0, PT, R0, 0xc8, P0 ;  /* 0x000000c80000780c */ /* 0x000fe40000704270 */
[-C--:B0-----:R-:W-:Y:S01]  /*c110*/  IADD3 R14, P3, R4, R107.reuse, RZ ;  /* 0x0000006b040e7210 */ /* 0x081fe20007f7e0ff */
[----:B------:R2:W-:Y:S01]  /*c120*/  @P1 STG.E.U16 desc[UR12][R10.64], R51 ;  /* 0x000000330a001986 */ /* 0x0005e2000c10150c */
[C---:B-1----:R-:W-:Y:S02]  /*c130*/  IADD3 R6, P6, R2.reuse, R107, RZ ;  /* 0x0000006b02067210 */ /* 0x042fe40007fde0ff */
[----:B------:R-:W-:Y:S01]  /*c140*/  IADD3 R2, P1, R2, R109, RZ ;  /* 0x0000006d02027210 */ /* 0x000fe20007f3e0ff */
[----:B------:R-:W-:-:S02]  /*c150*/  IMAD.X R15, R5, 0x1, R13, P3 ;  /* 0x00000001050f7824 */ /* 0x000fc400018e060d */
[C-C-:B------:R-:W-:Y:S01]  /*c160*/  IMAD.X R7, R3.reuse, 0x1, R13.reuse, P6 ;  /* 0x0000000103077824 */ /* 0x140fe200030e060d */
[----:B------:R-:W-:Y:S01]  /*c170*/  IADD3 R12, P6, R4, R109, RZ ;  /* 0x0000006d040c7210 */ /* 0x000fe20007fde0ff */
[----:B------:R-:W-:-:S03]  /*c180*/  IMAD.X R3, R3, 0x1, R13, P1 ;  /* 0x0000000103037824 */ /* 0x000fc600008e060d */
[----:B------:R2:W-:Y:S04]  /*c190*/  @P4 STG.E.U16 desc[UR12][R6.64], R52 ;  /* 0x0000003406004986 */ /* 0x0005e8000c10150c */
[----:B------:R2:W-:Y:S04]  /*c1a0*/  @P5 STG.E.U16 desc[UR12][R2.64], R53 ;  /* 0x0000003502005986 */ /* 0x0005e8000c10150c */
[----:B------:R2:W-:Y:S01]  /*c1b0*/  @P2 STG.E.U16 desc[UR12][R14.64], R54 ;  /* 0x000000360e002986 */ /* 0x0005e2000c10150c */
[----:B------:R-:W-:Y:S05]  /*c1c0*/  @!P0 EXIT ;  /* 0x000000000000894d */ /* 0x000fea0003800000 */
[----:B------:R-:W-:Y:S01]  /*c1d0*/  F2FP.BF16.F32.PACK_AB R55, RZ, R55 ;  /* 0x00000037ff37723e */ /* 0x000fe200000010ff */
[----:B------:R-:W-:-:S05]  /*c1e0*/  IMAD.X R13, R5, 0x1, R13, P6 ;  /* 0x00000001050d7824 */ /* 0x000fca00030e060d */
[----:B------:R-:W-:Y:S01]  /*c1f0*/  STG.E.U16 desc[UR12][R12.64], R55 ;  /* 0x000000370c007986 */ /* 0x000fe2000c10150c */
[----:B------:R-:W-:Y:S05]  /*c200*/  EXIT ;  /* 0x000000000000794d */ /* 0x000fea0003800000 */
.L_x_13:
[----:B------:R-:W-:-:S13]  /*c210*/  ISETP.NE.AND P0, PT, R5, RZ, PT ;  /* 0x000000ff0500720c */ /* 0x000fda0003f05270 */
[----:B------:R-:W-:Y:S05]  /*c220*/  @P0 EXIT ;  /* 0x000000000000094d */ /* 0x000fea0003800000 */
[----:B------:R-:W-:-:S13]  /*c230*/  ELECT P0, URZ, PT ;  /* 0x00000000003f782f */ /* 0x000fda0003800000 */
[----:B------:R-:W-:Y:S05]  /*c240*/  @!P0 BRA `(.L_x_248) ;  /* 0x0000000400c48947 */ /* 0x000fea0003800000 */
[----:B------:R-:W-:-:S13]  /*c250*/  ISETP.GE.AND P0, PT, R3, 0x1, PT ;  /* 0x000000010300780c */ /* 0x000fda0003f06270 */
[----:B------:R-:W-:Y:S05]  /*c260*/  @!P0 BRA `(.L_x_248) ;  /* 0x0000000400bc8947 */ /* 0x000fea0003800000 */
[----:B------:R-:W0:Y:S01]  /*c270*/  S2R R6, SR_CgaCtaId ;  /* 0x0000000000067919 */ /* 0x000e220000008800 */
[----:B------:R-:W-:Y:S01]  /*c280*/  IMAD.SHL.U32 R20, R10, 0x100, RZ ;  /* 0x000001000a147824 */ /* 0x000fe200078e00ff */
[----:B------:R-:W-:Y:S01]  /*c290*/  ULDC UR4, c[0x0][0x384] ;  /* 0x0000e10000047ab9 */ /* 0x000fe20000000800 */
[----:B------:R-:W-:Y:S01]  /*c2a0*/  LOP3.LUT P0, RZ, R9, 0x1f, RZ, 0xc0, !PT ;  /* 0x0000001f09ff7812 */ /* 0x000fe2000780c0ff */
[----:B------:R-:W-:Y:S01]  /*c2b0*/  ULDC UR5, c[0x0][0x388] ;  /* 0x0000e20000057ab9 */ /* 0x000fe20000000800 */
[C---:B------:R-:W-:Y:S01]  /*c2c0*/  ISETP.NE.AND P1, PT, R12.reuse, RZ, PT ;  /* 0x000000ff0c00720c */ /* 0x040fe20003f25270 */
[----:B------:R-:W-:Y:S01]  /*c2d0*/  IMAD.MOV.U32 R8, RZ, RZ, 0x1 ;  /* 0x00000001ff087424 */ /* 0x000fe200078e00ff */
[----:B------:R-:W-:Y:S01]  /*c2e0*/  ISETP.NE.OR P0, PT, R12, RZ, !P0 ;  /* 0x000000ff0c00720c */ /* 0x000fe20004705670 */
[----:B------:R-:W-:Y:S01]  /*c2f0*/  IMAD.MOV.U32 R9, RZ, RZ, RZ ;  /* 0x000000ffff097224 */ /* 0x000fe200078e00ff */
[----:B------:R-:W-:Y:S02]  /*c300*/  LOP3.LUT R21, R2, 0x2, RZ, 0xfc, !PT ;  /* 0x0000000202157812 */ /* 0x000fe400078efcff */
[----:B-----5:R-:W-:Y:S01]  /*c310*/  CS2R R10, SRZ ;  /* 0x00000000000a7805 */ /* 0x020fe2000001ff00 */
[----:B------:R-:W-:-:S02]  /*c320*/  IMAD.MOV.U32 R12, RZ, RZ, RZ ;  /* 0x000000ffff0c7224 */ /* 0x000fc400078e00ff */
[----:B0-----:R-:W-:-:S05]  /*c330*/  IMAD.SHL.U32 R0, R6, 0x20, RZ ;  /* 0x0000002006007824 */ /* 0x001fca00078e00ff */
[----:B------:R-:W-:Y:S01]  /*c340*/  LOP3.LUT R4, R0, 0x20, RZ, 0xc0, !PT ;  /* 0x0000002000047812 */ /* 0x000fe200078ec0ff */
[----:B------:R-:W-:-:S04]  /*c350*/  IMAD R0, R16, R17, RZ ;  /* 0x0000001110007224 */ /* 0x000fc800078e02ff */
[----:B------:R-:W-:Y:S02]  /*c360*/  IMAD R5, R13, 0x40, R4 ;  /* 0x000000400d057824 */ /* 0x000fe400078e0204 */
[----:B------:R-:W-:Y:S02]  /*c370*/  IMAD.SHL.U32 R4, R6, 0x800, RZ ;  /* 0x0000080006047824 */ /* 0x000fe400078e00ff */
[----:B------:R-:W-:-:S03]  /*c380*/  IMAD.HI.U32 R6, R20, UR4, RZ ;  /* 0x0000000414067c27 */ /* 0x000fc6000f8e00ff */
[----:B------:R-:W-:Y:S01]  /*c390*/  LOP3.LUT R4, R4, 0x800, RZ, 0xc0, !PT ;  /* 0x0000080004047812 */ /* 0x000fe200078ec0ff */
[----:B------:R-:W-:Y:S01]  /*c3a0*/  IMAD R0, R7, R0, 0x1 ;  /* 0x0000000107007424 */ /* 0x000fe200078e0200 */
[----:B------:R-:W-:-:S07]  /*c3b0*/  SHF.R.U32.HI R6, RZ, UR5, R6 ;  /* 0x00000005ff067c19 */ /* 0x000fce0008011606 */
.L_x_252:
[----:B----4-:R-:W0:Y:S01]  /*c3c0*/  S2R R14, SR_CgaCtaId ;  /* 0x00000000000e7919 */ /* 0x010e220000008800 */
[----:B------:R-:W-:-:S04]  /*c3d0*/  MOV R13, 0x400 ;  /* 0x00000400000d7802 */ /* 0x000fc80000000f00 */
[----:B0-----:R-:W-:Y:S02]  /*c3e0*/  LEA R22, R14, R13, 0x18 ;  /* 0x0000000d0e167211 */ /* 0x001fe400078ec0ff */
[----:B------:R-:W-:-:S03]  /*c3f0*/  SHF.L.U32 R13, R8, 0x1f, RZ ;  /* 0x0000001f080d7819 */ /* 0x000fc600000006ff */
[----:B------:R-:W-:-:S07]  /*c400*/  IMAD R14, R9, 0x8, R22 ;  /* 0x00000008090e7824 */ /* 0x000fce00078e0216 */
.L_x_249:
[----:B0-----:R0:W1:Y:S02]  /*c410*/  SYNCS.PHASECHK.TRANS64.TRYWAIT P2, [R14+URZ+0x32028], R13 ;  /* 0x0320280d0e0075a7 */ /* 0x001064000804017f */
[----:B-1----:R-:W-:Y:S05]  /*c420*/  @!P2 NANOSLEEP.SYNCS 0x989680 ;  /* 0x009896800000a95d */ /* 0x002fea0003900000 */
[----:B------:R-:W1:Y:S02]  /*c430*/  @!P2 SYNCS.PHASECHK.TRANS64 P2, [R14+URZ+0x32028], R13 ;  /* 0x0320280d0e00a5a7 */ /* 0x000e64000804007f */
[----:B-1----:R-:W-:Y:S05]  /*c440*/  @!P2 BRA `(.L_x_249) ;  /* 0xfffffffc00f0a947 */ /* 0x002fea000383ffff */
[----:B0-----:R-:W0:Y:S02]  /*c450*/  @!P1 LDC R13, c[0x0][0x500] ;  /* 0x00014000ff0d9b82 */ /* 0x001e240000000800 */
[----:B0-----:R0:W-:Y:S02]  /*c460*/  @!P1 SYNCS.ARRIVE.TRANS64 RZ, [R14+URZ+0x32000], R13 ;  /* 0x0320000d0eff99a7 */ /* 0x0011e4000800003f */
[----:B0-----:R-:W-:-:S04]  /*c470*/  PRMT R13, R21, 0x9910, RZ ;  /* 0x00009910150d7816 */ /* 0x001fc800000000ff */
[----:B------:R-:W-:-:S13]  /*c480*/  ISETP.NE.AND P2, PT, R13, 0x2, PT ;  /* 0x000000020d00780c */ /* 0x000fda0003f45270 */
[----:B------:R-:W-:Y:S05]  /*c490*/  @P2 BRA `(.L_x_250) ;  /* 0x0000000000042947 */ /* 0x000fea0003800000 */
[----:B------:R-:W-:Y:S01]  /*c4a0*/  BPT.TRAP 0x1 ;  /* 0x000000040000795c */ /* 0x000fe20000300000 */
.L_x_250:
[----:B------:R-:W-:Y:S05]  /*c4b0*/  @P0 BRA `(.L_x_251) ;  /* 0x0000000000040947 */ /* 0x000fea0003800000 */
[----:B------:R-:W-:Y:S01]  /*c4c0*/  BPT.TRAP 0x1 ;  /* 0x000000040000795c */ /* 0x000fe20000300000 */
.L_x_251:
[----:B---3--:R-:W0:Y:S01]  /*c4d0*/  LDC R15, c[0x0][0x380] ;  /* 0x0000e000ff0f7b82 */ /* 0x008e220000000800 */
[----:B------:R-:W-:Y:S01]  /*c4e0*/  R2UR UR4, R6 ;  /* 0x00000000060472ca */ /* 0x000fe200000e0000 */
[----:B------:R-:W-:Y:S01]  /*c4f0*/  IMAD R13, R9, 0x1000, R4 ;  /* 0x00001000090d7824 */ /* 0x000fe200078e0204 */
[----:B------:R-:W-:Y:S01]  /*c500*/  R2UR UR5, R20 ;  /* 0x00000000140572ca */ /* 0x000fe200000e0000 */
[----:B------:R-:W-:Y:S01]  /*c510*/  ULDC UR20, c[0x0][0x38c] ;  /* 0x0000e30000147ab9 */ /* 0x000fe20000000800 */
[----:B------:R-:W-:Y:S01]  /*c520*/  R2UR UR17, R14 ;  /* 0x000000000e1172ca */ /* 0x000fe200000e0000 */
[----:B------:R-:W-:Y:S01]  /*c530*/  IMAD R13, R13, 0x2, R22 ;  /* 0x000000020d0d7824 */ /* 0x000fe200078e0216 */
[----:B------:R-:W-:Y:S01]  /*c540*/  UISETP.NE.AND UP0, UPT, UR20, 0x1, UPT ;  /* 0x000000011400788c */ /* 0x000fe2000bf05270 */
[----:B------:R-:W1:Y:S01]  /*c550*/  LDC.64 R16, c[0x0][0x3b8] ;  /* 0x0000ee00ff107b82 */ /* 0x000e620000000a00 */
[C---:B------:R-:W-:Y:S01]  /*c560*/  VIADD R14, R12.reuse, 0x1 ;  /* 0x000000010c0e7836 */ /* 0x040fe20000000000 */
[----:B------:R-:W-:Y:S01]  /*c570*/  R2UR UR18, R12 ;  /* 0x000000000c1272ca */ /* 0x000fe200000e0000 */
[----:B------:R-:W-:Y:S01]  /*c580*/  VIADD R0, R0, 0xffffffff ;  /* 0xffffffff00007836 */ /* 0x000fe20000000000 */
[----:B------:R-:W-:Y:S01]  /*c590*/  R2UR UR8, R13 ;  /* 0x000000000d0872ca */ /* 0x000fe200000e0000 */
[----:B------:R-:W-:Y:S01]  /*c5a0*/  ULDC.64 UR24, c[0x0][0x198] ;  /* 0x0000660000187ab9 */ /* 0x000fe20000000a00 */
[----:B------:R-:W-:Y:S01]  /*c5b0*/  R2UR UR9, R22 ;  /* 0x00000000160972ca */ /* 0x000fe200000e0000 */
[----:B------:R-:W-:Y:S01]  /*c5c0*/  ULDC.64 UR14, c[0x0][0x3b0] ;  /* 0x0000ec00000e7ab9 */ /* 0x000fe20000000a00 */
[----:B------:R-:W1:Y:S01]  /*c5d0*/  LDC.64 R18, c[0x0][0x3d8] ;  /* 0x0000f600ff127b82 */ /* 0x000e620000000a00 */
[----:B------:R-:W-:Y:S01]  /*c5e0*/  R2UR UR16, R9 ;  /* 0x00000000091072ca */ /* 0x000fe200000e0000 */
[----:B------:R-:W-:Y:S01]  /*c5f0*/  @UP0 ULDC.64 UR10, c[0x0][0x390] ;  /* 0x0000e400000a0ab9 */ /* 0x000fe20000000a00 */
[----:B------:R-:W-:Y:S01]  /*c600*/  R2UR UR12, R11 ;  /* 0x000000000b0c72ca */ /* 0x000fe200000e0000 */
[----:B------:R-:W-:Y:S01]  /*c610*/  ULDC.64 UR22, c[0x0][0x3d0] ;  /* 0x0000f40000167ab9 */ /* 0x000fe20000000a00 */
[----:B------:R-:W-:Y:S01]  /*c620*/  R2UR UR13, R10 ;  /* 0x000000000a0d72ca */ /* 0x000fe200000e0000 */
[----:B------:R-:W-:Y:S01]  /*c630*/  VIADD R9, R9, 0x1 ;  /* 0x0000000109097836 */ /* 0x000fe20000000000 */
[----:B------:R-:W-:Y:S01]  /*c640*/  ISETP.GT.AND P5, PT, R0, 0x1, PT ;  /* 0x000000010000780c */ /* 0x000fe20003fa4270 */
[----:B------:R-:W-:Y:S01]  /*c650*/  USHF.L.U32 UR18, UR18, 0x6, URZ ;  /* 0x0000000612127899 */ /* 0x000fe2000800063f */
[----:B0-----:R-:W-:Y:S01]  /*c660*/  ISETP.NE.AND P2, PT, R15, 0x1, PT ;  /* 0x000000010f00780c */ /* 0x001fe20003f45270 */
[----:B------:R-:W-:Y:S01]  /*c670*/  UIADD3 UR17, UR17, 0x32000, URZ ;  /* 0x0003200011117890 */ /* 0x000fe2000fffe03f */
[----:B------:R-:W-:Y:S01]  /*c680*/  ISETP.NE.AND P4, PT, R9, 0x5, PT ;  /* 0x000000050900780c */ /* 0x000fe20003f85270 */
[----:B------:R-:W-:-:S02]  /*c690*/  UIADD3 UR8, UR8, 0x28000, URZ ;  /* 0x0002800008087890 */ /* 0x000fc4000fffe03f */
[----:B------:R-:W-:Y:S01]  /*c6a0*/  ULEA UR16, UR16, UR9, 0xf ;  /* 0x0000000910107291 */ /* 0x000fe2000f8e783f */
[----:B------:R-:W-:Y:S01]  /*c6b0*/  SEL R9, R9, RZ, P4 ;  /* 0x000000ff09097207 */ /* 0x000fe20002000000 */
[----:B------:R-:W-:Y:S01]  /*c6c0*/  UMOV UR26, 0x30000 ;  /* 0x00030000001a7882 */ /* 0x000fe20000000000 */
[----:B------:R-:W-:Y:S01]  /*c6d0*/  UMOV UR28, 0x0 ;  /* 0x00000000001c7882 */ /* 0x000fe20000000000 */
[----:B------:R-:W-:Y:S01]  /*c6e0*/  UMOV UR29, 0x10000000 ;  /* 0x10000000001d7882 */ /* 0x000fe20000000000 */
[----:B------:R-:W-:-:S03]  /*c6f0*/  UMOV UR9, UR17 ;  /* 0x0000001100097c82 */ /* 0x000fc60008000000 */
[----:B------:R-:W-:Y:S01]  /*c700*/  @P2 IMAD.U32 R23, RZ, RZ, UR4 ;  /* 0x00000004ff172e24 */ /* 0x000fe2000f8e00ff */
[----:B------:R-:W-:Y:S01]  /*c710*/  UIADD3 UR4, UP1, UR24, 0xf0, URZ ;  /* 0x000000f018047890 */ /* 0x000fe2000ff3e03f */
[----:B-1----:R-:W-:Y:S01]  /*c720*/  IMAD R13, R11, R16, R18 ;  /* 0x000000100b0d7224 */ /* 0x002fe200078e0212 */
[----:B------:R-:W-:Y:S01]  /*c730*/  UIADD3 UR24, UP2, UR24, 0x1f0, URZ ;  /* 0x000001f018187890 */ /* 0x000fe2000ff5e03f */
[----:B------:R-:W0:Y:S01]  /*c740*/  LDC R16, c[0x0][0x3c8] ;  /* 0x0000f200ff107b82 */ /* 0x000e220000000800 */
[----:B------:R-:W-:Y:S01]  /*c750*/  @P2 R2UR UR5, R23 ;  /* 0x00000000170522ca */ /* 0x000fe200000e0000 */
[----:B------:R-:W-:Y:S01]  /*c760*/  IMAD R12, R10, R17, R19 ;  /* 0x000000110a0c7224 */ /* 0x000fe200078e0213 */
[----:B------:R-:W-:-:S04]  /*c770*/  ISETP.NE.AND P2, PT, R14, R7, PT ;  /* 0x000000070e00720c */ /* 0x000fc80003f45270 */
[----:B------:R-:W-:Y:S01]  /*c780*/  PRMT R12, R13, 0x40, R12 ;  /* 0x000000400d0c7816 */ /* 0x000fe2000000000c */
[----:B------:R-:W-:-:S06]  /*c790*/  VIADD R13, R11, 0x1 ;  /* 0x000000010b0d7836 */ /* 0x000fcc0000000000 */
[----:B------:R-:W-:Y:S02]  /*c7a0*/  UIADD3 UR6, -UR5, URZ, URZ ;  /* 0x0000003f05067290 */ /* 0x000fe4000fffe13f */
[----:B------:R-:W-:Y:S01]  /*c7b0*/  UMOV UR21, UR5 ;  /* 0x0000000500157c82 */ /* 0x000fe20008000000 */
[----:B------:R-:W-:Y:S01]  /*c7c0*/  @P2 IMAD.MOV R13, RZ, RZ, R11 ;  /* 0x000000ffff0d2224 */ /* 0x000fe200078e020b */
[----:B------:R-:W-:Y:S02]  /*c7d0*/  SEL R11, RZ, 0x1, P4 ;  /* 0x00000001ff0b7807 */ /* 0x000fe40002000000 */
[----:B------:R-:W-:Y:S01]  /*c7e0*/  IMAD R15, R15, UR6, R20 ;  /* 0x000000060f0f7c24 */ /* 0x000fe2000f8e0214 */
[----:B------:R-:W-:Y:S01]  /*c7f0*/  UIMAD.WIDE.U32 UR6, UR5, UR10, URZ ;  /* 0x0000000a050672a5 */ /* 0x000fe2000f8e003f */
[----:B------:R-:W-:Y:S02]  /*c800*/  LOP3.LUT R8, R8, R11, RZ, 0x3c, !PT ;  /* 0x0000000b08087212 */ /* 0x000fe400078e3cff */
[----:B0-----:R-:W-:Y:S01]  /*c810*/  ISETP.NE.AND P3, PT, R13, R16, PT ;  /* 0x000000100d00720c */ /* 0x001fe20003f65270 */
[----:B------:R-:W-:Y:S01]  /*c820*/  @UP0 USHF.R.U32.HI UR21, URZ, UR11, UR7 ;  /* 0x0000000b3f150299 */ /* 0x000fe20008011607 */
[----:B------:R-:W-:Y:S01]  /*c830*/  R2UR UR19, R15 ;  /* 0x000000000f1372ca */ /* 0x000fe200000e0000 */
[----:B------:R-:W-:Y:S01]  /*c840*/  UMOV UR10, UR18 ;  /* 0x00000012000a7c82 */ /* 0x000fe20008000000 */
[----:B------:R-:W-:Y:S01]  /*c850*/  R2UR UR7, R12 ;  /* 0x000000000c0772ca */ /* 0x000fe200000e0000 */
[----:B------:R-:W-:Y:S01]  /*c860*/  UIADD3 UR6, -UR21, URZ, URZ ;  /* 0x0000003f15067290 */ /* 0x000fe2000fffe13f */
[----:B------:R-:W-:Y:S01]  /*c870*/  R2UR UR11, R5 ;  /* 0x00000000050b72ca */ /* 0x000fe200000e0000 */
[----:B------:R-:W-:Y:S01]  /*c880*/  VIADD R15, R10, 0x1 ;  /* 0x000000010a0f7836 */ /* 0x000fe20000000000 */
[----:B------:R-:W-:Y:S01]  /*c890*/  SEL R12, R14, RZ, P2 ;  /* 0x000000ff0e0c7207 */ /* 0x000fe20001000000 */
[----:B------:R-:W-:Y:S01]  /*c8a0*/  UIMAD UR20, UR20, UR6, UR5 ;  /* 0x00000006141472a4 */ /* 0x000fe2000f8e0205 */
[----:B------:R-:W-:Y:S01]  /*c8b0*/  SEL R11, R13, RZ, P3 ;  /* 0x000000ff0d0b7207 */ /* 0x000fe20001800000 */
[----:B------:R-:W-:-:S02]  /*c8c0*/  UIADD3.X UR5, URZ, UR25, URZ, UP1, !UPT ;  /* 0x000000193f057290 */ /* 0x000fc40008ffe43f */
[----:B------:R-:W-:Y:S01]  /*c8d0*/  UIMAD UR20, UR20, UR15, UR23 ;  /* 0x0000000f141472a4 */ /* 0x000fe2000f8e0217 */
[----:B------:R-:W-:Y:S01]  /*c8e0*/  @P3 IMAD.MOV R15, RZ, RZ, R10 ;  /* 0x000000ffff0f3224 */ /* 0x000fe200078e020a */
[----:B------:R-:W-:Y:S02]  /*c8f0*/  UIMAD UR19, UR19, UR14, UR22 ;  /* 0x0000000e131372a4 */ /* 0x000fe4000f8e0216 */
[----:B------:R-:W-:Y:S01]  /*c900*/  UPRMT UR6, UR7, 0x5410, URZ ;  /* 0x0000541007067896 */ /* 0x000fe2000800003f */
[----:B------:R-:W-:Y:S01]  /*c910*/  IMAD.MOV.U32 R10, RZ, RZ, R15 ;  /* 0x000000ffff0a7224 */ /* 0x000fe200078e000f */
[----:B------:R-:W-:-:S07]  /*c920*/  UIADD3.X UR25, URZ, UR25, URZ, UP2, !UPT ;  /* 0x000000193f197290 */ /* 0x000fce00097fe43f */
[----:B------:R0:W-:Y:S02]  /*c930*/  UTMALDG.4D.IM2COL [UR16], [UR4], UR6 ;  /* 0x00000010040073b4 */ /* 0x0001e40008058006 */
[----:B------:R0:W-:Y:S02]  /*c940*/  UTMALDG.4D.MULTICAST [UR8], [UR24], UR26, desc[UR28] ;  /* 0x00001c08180073b4 */ /* 0x0001e4000801981a */
[----:B0-----:R-:W-:Y:S05]  /*c950*/  @P5 BRA `(.L_x_252) ;  /* 0xfffffff800985947 */ /* 0x001fea000383ffff */
.L_x_248:
[----:B------:R-:W-:Y:S01]  /*c960*/  ISETP.GE.U32.AND P2, PT, R3, 0x5, PT ;  /* 0x000000050300780c */ /* 0x000fe20003f46070 */
[----:B------:R-:W-:Y:S05]  /*c970*/  WARPSYNC.ALL ;  /* 0x0000000000007948 */ /* 0x000fea0003800000 */
[----:B------:R-:W-:-:S07]  /*c980*/  ELECT P1, URZ, PT ;  /* 0x00000000003f782f */ /* 0x000fce0003820000 */
[----:B------:R-:W-:-:S05]  /*c990*/  @P2 IMAD.WIDE.U32 R4, R3, -0x33333333, RZ ;  /* 0xcccccccd03042825 */ /* 0x000fca00078e00ff */
[----:B------:R-:W-:-:S04]  /*c9a0*/  @P2 SHF.R.U32.HI R0, RZ, 0x2, R5 ;  /* 0x00000002ff002819 */ /* 0x000fc80000011605 */
[----:B------:R-:W-:-:S04]  /*c9b0*/  @P2 LOP3.LUT R0, R0, 0x1, RZ, 0xc0, !PT ;  /* 0x0000000100002812 */ /* 0x000fc800078ec0ff */
[----:B------:R-:W-:Y:S01]  /*c9c0*/  @P2 ISETP.NE.U32.AND P0, PT, R0, 0x1, PT ;  /* 0x000000010000280c */ /* 0x000fe20003f05070 */
[----:B------:R-:W-:-:S12]  /*c9d0*/  @!P1 EXIT ;  /* 0x000000000000994d */ /* 0x000fd80003800000 */
[----:B------:R-:W-:Y:S01]  /*c9e0*/  LOP3.LUT R2, R2, 0x2, RZ, 0xfc, !PT ;  /* 0x0000000202027812 */ /* 0x000fe200078efcff */
[----:B------:R-:W-:Y:S01]  /*c9f0*/  IMAD.MOV.U32 R0, RZ, RZ, 0x1 ;  /* 0x00000001ff007424 */ /* 0x000fe200078e00ff */
[----:B------:R-:W-:Y:S02]  /*ca00*/  @P2 ISETP.NE.U32.AND.EX P0, PT, RZ, RZ, PT, P0 ;  /* 0x000000ffff00220c */ /* 0x000fe40003f05100 */
[----:B------:R-:W-:Y:S02]  /*ca10*/  ISETP.NE.AND P1, PT, R2, 0x3, PT ;  /* 0x000000030200780c */ /* 0x000fe40003f25270 */
[----:B------:R-:W-:-:S11]  /*ca20*/  @P2 SEL R0, RZ, 0x1, !P0 ;  /* 0x00000001ff002807 */ /* 0x000fd60004000000 */
[----:B------:R-:W-:Y:S05]  /*ca30*/  @!P1 BRA `(.L_x_253) ;  /* 0x0000000000049947 */ /* 0x000fea0003800000 */
[----:B------:R-:W-:Y:S01]  /*ca40*/  BPT.TRAP 0x1 ;  /* 0x000000040000795c */ /* 0x000fe20000300000 */
.L_x_253:
[----:B------:R-:W0:Y:S01]  /*ca50*/  S2R R7, SR_CgaCtaId ;  /* 0x0000000000077919 */ /* 0x000e220000008800 */
[----:B------:R-:W-:Y:S01]  /*ca60*/  IMAD.WIDE.U32 R4, R3, -0x33333333, RZ ;  /* 0xcccccccd03047825 */ /* 0x000fe200078e00ff */
[----:B------:R-:W-:-:S04]  /*ca70*/  MOV R2, 0x400 ;  /* 0x0000040000027802 */ /* 0x000fc80000000f00 */
[----:B------:R-:W-:Y:S02]  /*ca80*/  SHF.R.U32.HI R4, RZ, 0x2, R5 ;  /* 0x00000002ff047819 */ /* 0x000fe40000011605 */
[----:B------:R-:W-:-:S03]  /*ca90*/  SHF.L.U32 R5, R0, 0x1f, RZ ;  /* 0x0000001f00057819 */ /* 0x000fc600000006ff */
[----:B------:R-:W-:Y:S01]  /*caa0*/  IMAD R3, R4, -0x5, R3 ;  /* 0xfffffffb04037824 */ /* 0x000fe200078e0203 */
[----:B0-----:R-:W-:-:S05]  /*cab0*/  LEA R2, R7, R2, 0x18 ;  /* 0x0000000207027211 */ /* 0x001fca00078ec0ff */
[----:B------:R-:W-:-:S04]  /*cac0*/  VIADD R2, R2, 0x32028 ;  /* 0x0003202802027836 */ /* 0x000fc80000000000 */
[----:B------:R-:W-:-:S07]  /*cad0*/  IMAD R4, R3, 0x8, R2 ;  /* 0x0000000803047824 */ /* 0x000fce00078e0202 */
.L_x_254:
[----:B0-----:R0:W1:Y:S02]  /*cae0*/  SYNCS.PHASECHK.TRANS64.TRYWAIT P0, [R4+URZ], R5 ;  /* 0x00000005040075a7 */ /* 0x001064000800017f */
[----:B-1----:R-:W-:Y:S05]  /*caf0*/  @!P0 NANOSLEEP.SYNCS 0x989680 ;  /* 0x009896800000895d */ /* 0x002fea0003900000 */
[----:B------:R-:W1:Y:S02]  /*cb00*/  @!P0 SYNCS.PHASECHK.TRANS64 P0, [R4+URZ], R5 ;  /* 0x00000005040085a7 */ /* 0x000e64000800007f */
[----:B-1----:R-:W-:Y:S05]  /*cb10*/  @!P0 BRA `(.L_x_254) ;  /* 0xfffffffc00f08947 */ /* 0x002fea000383ffff */
[----:B------:R-:W-:-:S05]  /*cb20*/  VIADD R3, R3, 0x1 ;  /* 0x0000000103037836 */ /* 0x000fca0000000000 */
[----:B------:R-:W-:-:S04]  /*cb30*/  ISETP.NE.AND P0, PT, R3, 0x5, PT ;  /* 0x000000050300780c */ /* 0x000fc80003f05270 */
[----:B0-----:R-:W-:Y:S02]  /*cb40*/  SEL R5, RZ, 0x1, P0 ;  /* 0x00000001ff057807 */ /* 0x001fe40000000000 */
[----:B------:R-:W-:Y:S02]  /*cb50*/  SEL R3, R3, RZ, P0 ;  /* 0x000000ff03037207 */ /* 0x000fe40000000000 */
[----:B------:R-:W-:-:S03]  /*cb60*/  LOP3.LUT R7, R0, R5, RZ, 0x3c, !PT ;  /* 0x0000000500077212 */ /* 0x000fc600078e3cff */
[----:B------:R-:W-:Y:S01]  /*cb70*/  IMAD R0, R3, 0x8, R2 ;  /* 0x0000000803007824 */ /* 0x000fe200078e0202 */
[----:B------:R-:W-:-:S07]  /*cb80*/  SHF.L.U32 R5, R7, 0x1f, RZ ;  /* 0x0000001f07057819 */ /* 0x000fce00000006ff */
.L_x_255:
        /* <DEDUP_REMOVED lines=11> */
.L_x_256:
        /* <DEDUP_REMOVED lines=11> */
.L_x_257:
        /* <DEDUP_REMOVED lines=11> */
.L_x_258:
[----:B0-----:R0:W1:Y:S02]  /*cda0*/  SYNCS.PHASECHK.TRANS64.TRYWAIT P0, [R3+URZ], R0 ;  /* 0x00000000030075a7 */ /* 0x001064000800017f */
[----:B-1----:R-:W-:Y:S05]  /*cdb0*/  @!P0 NANOSLEEP.SYNCS 0x989680 ;  /* 0x009896800000895d */ /* 0x002fea0003900000 */
[----:B------:R-:W1:Y:S02]  /*cdc0*/  @!P0 SYNCS.PHASECHK.TRANS64 P0, [R3+URZ], R0 ;  /* 0x00000000030085a7 */ /* 0x000e64000800007f */
[----:B-1----:R-:W-:Y:S05]  /*cdd0*/  @P0 EXIT ;  /* 0x000000000000094d */ /* 0x002fea0003800000 */
[----:B------:R-:W-:Y:S05]  /*cde0*/  BRA `(.L_x_258) ;  /* 0xfffffffc00ec7947 */ /* 0x000fea000383ffff */
.L_x_259:
[----:B------:R-:W-:-:S00]  /*cdf0*/  BRA `(.L_x_259) ;  /* 0xfffffffc00fc7947 */ /* 0x000fc0000383ffff */
[----:B------:R-:W-:-:S00]  /*ce00*/  NOP ;  /* 0x0000000000007918 */ /* 0x000fc00000000000 */
[----:B------:R-:W-:-:S00]  /*ce10*/  NOP ;  /* 0x0000000000007918 */ /* 0x000fc00000000000 */
[----:B------:R-:W-:-:S00]  /*ce20*/  NOP ;  /* 0x0000000000007918 */ /* 0x000fc00000000000 */
[----:B------:R-:W-:-:S00]  /*ce30*/  NOP ;  /* 0x0000000000007918 */ /* 0x000fc00000000000 */
[----:B------:R-:W-:-:S00]  /*ce40*/  NOP ;  /* 0x0000000000007918 */ /* 0x000fc00000000000 */
[----:B------:R-:W-:-:S00]  /*ce50*/  NOP ;  /* 0x0000000000007918 */ /* 0x000fc00000000000 */
[----:B------:R-:W-:-:S00]  /*ce60*/  NOP ;  /* 0x0000000000007918 */ /* 0x000fc00000000000 */
[----:B------:R-:W-:-:S00]  /*ce70*/  NOP ;  /* 0x0000000000007918 */ /* 0x000fc00000000000 */
.L_x_260:


//--------------------- .nv.shared._ZN7cutlass13device_kernelINS_4conv6kernel13ConvUniversalINS1_16ConvProblemShapeILNS1_8OperatorE0ELi2EEENS1_10collective14CollectiveConvINS1_46MainloopSm90TmaGmmaWarpSpecializedImplicitGemmILS5_0ELi5ELi2EN4cute5tupleIJNSA_1CILi2EEENSC_ILi1EEESE_EEENS1_36KernelImplicitTmaWarpSpecializedSm90ELi1EEENSB_IJNSC_ILi256EEENSC_ILi64EEENSB_IJSJ_EEEEEENS_10bfloat16_tESM_NSA_8TiledMMAINSA_8MMA_AtomIJNSA_4SM904GMMA27MMA_64x64x16_F32BF16BF16_SSILNSQ_5MajorE0ELSS_0ELNSQ_7ScaleInE1ELST_1EEEEEENSA_6LayoutINSB_IJSE_SE_SE_EEENSB_IJNSC_ILi0EEESY_SY_EEEEENSB_IJNSA_10UnderscoreES11_S11_EEEEENS7_6detail26Sm90ImplicitGemmTileTraitsINSA_20SM90_TMA_LOAD_IM2COLENSA_14ComposedLayoutINSA_7SwizzleILi3ELi4ELi3EEENSA_18smem_ptr_flag_bitsILi16EEENSW_INSB_IJNSB_IJNSC_ILi8EEENSC_ILi32EEEEEENSB_IJSJ_SE_EEENSB_IJSE_NSC_ILi5EEEEEEEEENSB_IJNSB_IJSJ_NSC_ILi512EEEEEENSB_IJSE_SY_EEENSB_IJSY_NSC_ILi16384EEEEEEEEEEEEEvEENS15_INSA_23SM90_TMA_LOAD_MULTICASTENS17_IS19_S1B_NSW_INSB_IJNSB_IJS1C_S1C_EEES1F_S1H_EEENSB_IJS1K_S1L_NSB_IJSY_NSC_ILi4096EEEEEEEEEEEEEvEEEENS_8epilogue10collective6detail29Sm90TmaWarpSpecializedAdapterINS23_15DefaultEpilogueISM_NSB_IJNSB_IJlllEEESE_SY_EEES28_NS22_6thread17LinearCombinationISM_Li1EffLNS29_9ScaleType4KindE0ELNS_15FloatRoundStyleE2ESM_EENS_4gemm15EpilogueDefaultEEEEEvvEEEEvNT_6ParamsE --------------------------
	.section	.nv.shared._ZN7cutlass13device_kernelINS_4conv6kernel13ConvUniversalINS1_16ConvProblemShapeILNS1_8OperatorE0ELi2EEENS1_10collective14CollectiveConvINS1_46MainloopSm90TmaGmmaWarpSpecializedImplicitGemmILS5_0ELi5ELi2EN4cute5tupleIJNSA_1CILi2EEENSC_ILi1EEESE_EEENS1_36KernelImplicitTmaWarpSpecializedSm90ELi1EEENSB_IJNSC_ILi256EEENSC_ILi64EEENSB_IJSJ_EEEEEENS_10bfloat16_tESM_NSA_8TiledMMAINSA_8MMA_AtomIJNSA_4SM904GMMA27MMA_64x64x16_F32BF16BF16_SSILNSQ_5MajorE0ELSS_0ELNSQ_7ScaleInE1ELST_1EEEEEENSA_6LayoutINSB_IJSE_SE_SE_EEENSB_IJNSC_ILi0EEESY_SY_EEEEENSB_IJNSA_10UnderscoreES11_S11_EEEEENS7_6detail26Sm90ImplicitGemmTileTraitsINSA_20SM90_TMA_LOAD_IM2COLENSA_14ComposedLayoutINSA_7SwizzleILi3ELi4ELi3EEENSA_18smem_ptr_flag_bitsILi16EEENSW_INSB_IJNSB_IJNSC_ILi8EEENSC_ILi32EEEEEENSB_IJSJ_SE_EEENSB_IJSE_NSC_ILi5EEEEEEEEENSB_IJNSB_IJSJ_NSC_ILi512EEEEEENSB_IJSE_SY_EEENSB_IJSY_NSC_ILi16384EEEEEEEEEEEEEvEENS15_INSA_23SM90_TMA_LOAD_MULTICASTENS17_IS19_S1B_NSW_INSB_IJNSB_IJS1C_S1C_EEES1F_S1H_EEENSB_IJS1K_S1L_NSB_IJSY_NSC_ILi4096EEEEEEEEEEEEEvEEEENS_8epilogue10collective6detail29Sm90TmaWarpSpecializedAdapterINS23_15DefaultEpilogueISM_NSB_IJNSB_IJlllEEESE_SY_EEES28_NS22_6thread17LinearCombinationISM_Li1EffLNS29_9ScaleType4KindE0ELNS_15FloatRoundStyleE2ESM_EENS_4gemm15EpilogueDefaultEEEEEvvEEEEvNT_6ParamsE,"aw",@nobits
	.sectionflags	@""
	.align	16
	.zero		1024


//--------------------- .nv.shared.reserved.0     --------------------------
	.section	.nv.shared.reserved.0,"aw",@nobits
	.weak		__nv_reservedSMEM_offset_0_alias
	.size		__nv_reservedSMEM_offset_0_alias, 0, 0
	.other		__nv_reservedSMEM_offset_0_alias,@"STO_CUDA_RESERVED_SHARED STV_DEFAULT"
__nv_reservedSMEM_offset_0_alias:
	.zero		0


//--------------------- .nv.global                --------------------------
	.section	.nv.global,"aw",@nobits
.nv.global:
	.type		_ZN39_INTERNAL_00282ea5_4_k_cu_2a083930_29914cute1_E,@object
	.size		_ZN39_INTERNAL_00282ea5_4_k_cu_2a083930_29914cute1_E,(_ZN39_INTERNAL_00282ea5_4_k_cu_2a083930_29914cuda3std3__45__cpo6cbeginE - _ZN39_INTERNAL_00282ea5_4_k_cu_2a083930_29914cute1_E)
_ZN39_INTERNAL_00282ea5_4_k_cu_2a083930_29914cute1_E:
	.zero		1
	.type		_ZN39_INTERNAL_00282ea5_4_k_cu_2a083930_29914cuda3std3__45__cpo6cbeginE,@object
	.size		_ZN39_INTERNAL_00282ea5_4_k_cu_2a083930_29914cuda3std3__45__cpo6cbeginE,(_ZN39_INTERNAL_00282ea5_4_k_cu_2a083930_29914cuda3std3__48in_placeE - _ZN39_INTERNAL_00282ea5_4_k_cu_2a083930_29914cuda3std3__45__cpo6cbeginE)
_ZN39_INTERNAL_00282ea5_4_k_cu_2a083930_29914cuda3std3__45__cpo6cbeginE:
	.zero		1
	.type		_ZN39_INTERNAL_00282ea5_4_k_cu_2a083930_29914cuda3std3__48in_placeE,@object
	.size		_ZN39_INTERNAL_00282ea5_4_k_cu_2a083930_29914cuda3std3__48in_placeE,(_ZN39_INTERNAL_00282ea5_4_k_cu_2a083930_29914cuda3std6ranges3__45__cpo9iter_moveE - _ZN39_INTERNAL_00282ea5_4_k_cu_2a083930_29914cuda3std3__48in_placeE)
_ZN39_INTERNAL_00282ea5_4_k_cu_2a083930_29914cuda3std3__48in_placeE:
	.zero		1
	.type		_ZN39_INTERNAL_00282ea5_4_k_cu_2a083930_29914cuda3std6ranges3__45__cpo9iter_moveE,@object
	.size		_ZN39_INTERNAL_00282ea5_4_k_cu_2a083930_29914cuda3std6ranges3__45__cpo9iter_moveE,(_ZN39_INTERNAL_00282ea5_4_k_cu_2a083930_29914cuda3std3__45__cpo5beginE - _ZN39_INTERNAL_00282ea5_4_k_cu_2a083930_29914cuda3std6ranges3__45__cpo9iter_moveE)
_ZN39_INTERNAL_00282ea5_4_k_cu_2a083930_29914cuda3std6ranges3__45__cpo9iter_moveE:
	.zero		1
	.type		_ZN39_INTERNAL_00282ea5_4_k_cu_2a083930_29914cuda3std3__45__cpo5beginE,@object
	.size		_ZN39_INTERNAL_00282ea5_4_k_cu_2a083930_29914cuda3std3__45__cpo5beginE,(_ZN39_INTERNAL_00282ea5_4_k_cu_2a083930_29914cuda3std3__441_GLOBAL__N__00282ea5_4_k_cu_2a083930_29916ignoreE - _ZN39_INTERNAL_00282ea5_4_k_cu_2a083930_29914cuda3std3__45__cpo5beginE)
_ZN39_INTERNAL_00282ea5_4_k_cu_2a083930_29914cuda3std3__45__cpo5beginE:
	.zero		1
	.type		_ZN39_INTERNAL_00282ea5_4_k_cu_2a083930_29914cuda3std3__441_GLOBAL__N__00282ea5_4_k_cu_2a083930_29916ignoreE,@object
	.size		_ZN39_INTERNAL_00282ea5_4_k_cu_2a083930_29914cuda3std3__441_GLOBAL__N__00282ea5_4_k_cu_2a083930_29916ignoreE,(_ZN39_INTERNAL_00282ea5_4_k_cu_2a083930_29914cute7productE - _ZN39_INTERNAL_00282ea5_4_k_cu_2a083930_29914cuda3std3__441_GLOBAL__N__00282ea5_4_k_cu_2a083930_29916ignoreE)
_ZN39_INTERNAL_00282ea5_4_k_cu_2a083930_29914cuda3std3__441_GLOBAL__N__00282ea5_4_k_cu_2a083930_29916ignoreE:
	.zero		1
	.type		_ZN39_INTERNAL_00282ea5_4_k_cu_2a083930_29914cute7productE,@object
	.size		_ZN39_INTERNAL_00282ea5_4_k_cu_2a083930_29914cute7productE,(_ZN39_INTERNAL_00282ea5_4_k_cu_2a083930_29914cuda3std3__45__cpo3endE - _ZN39_INTERNAL_00282ea5_4_k_cu_2a083930_29914cute7productE)
_ZN39_INTERNAL_00282ea5_4_k_cu_2a083930_29914cute7productE:
	.zero		1
	.type		_ZN39_INTERNAL_00282ea5_4_k_cu_2a083930_29914cuda3std3__45__cpo3endE,@object
	.size		_ZN39_INTERNAL_00282ea5_4_k_cu_2a083930_29914cuda3std3__45__cpo3endE,(_ZN39_INTERNAL_00282ea5_4_k_cu_2a083930_29914cuda3std3__419piecewise_constructE - _ZN39_INTERNAL_00282ea5_4_k_cu_2a083930_29914cuda3std3__45__cpo3endE)
_ZN39_INTERNAL_00282ea5_4_k_cu_2a083930_29914cuda3std3__45__cpo3endE:
	.zero		1
	.type		_ZN39_INTERNAL_00282ea5_4_k_cu_2a083930_29914cuda3std3__419piecewise_constructE,@object
	.size		_ZN39_INTERNAL_00282ea5_4_k_cu_2a083930_29914cuda3std3__419piecewise_constructE,(_ZN39_INTERNAL_00282ea5_4_k_cu_2a083930_29914cuda3std3__45__cpo4cendE - _ZN39_INTERNAL_00282ea5_4_k_cu_2a083930_29914cuda3std3__419piecewise_constructE)
_ZN39_INTERNAL_00282ea5_4_k_cu_2a083930_29914cuda3std3__419piecewise_constructE:
	.zero		1
	.type		_ZN39_INTERNAL_00282ea5_4_k_cu_2a083930_29914cuda3std3__45__cpo4cendE,@object
	.size		_ZN39_INTERNAL_00282ea5_4_k_cu_2a083930_29914cuda3std3__45__cpo4cendE,(_ZN39_INTERNAL_00282ea5_4_k_cu_2a083930_29914cuda3std6ranges3__45__cpo4swapE - _ZN39_INTERNAL_00282ea5_4_k_cu_2a083930_29914cuda3std3__45__cpo4cendE)
_ZN39_INTERNAL_00282ea5_4_k_cu_2a083930_29914cuda3std3__45__cpo4cendE:
	.zero		1
	.type		_ZN39_INTERNAL_00282ea5_4_k_cu_2a083930_29914cuda3std6ranges3__45__cpo4swapE,@object
	.size		_ZN39_INTERNAL_00282ea5_4_k_cu_2a083930_29914cuda3std6ranges3__45__cpo4swapE,(.L_7 - _ZN39_INTERNAL_00282ea5_4_k_cu_2a083930_29914cuda3std6ranges3__45__cpo4swapE)
_ZN39_INTERNAL_00282ea5_4_k_cu_2a083930_29914cuda3std6ranges3__45__cpo4swapE:
	.zero		1
.L_7:


//--------------------- .nv.constant0._ZN7cutlass13device_kernelINS_4conv6kernel13ConvUniversalINS1_16ConvProblemShapeILNS1_8OperatorE0ELi2EEENS1_10collective14CollectiveConvINS1_46MainloopSm90TmaGmmaWarpSpecializedImplicitGemmILS5_0ELi5ELi2EN4cute5tupleIJNSA_1CILi2EEENSC_ILi1EEESE_EEENS1_36KernelImplicitTmaWarpSpecializedSm90ELi1EEENSB_IJNSC_ILi256EEENSC_ILi64EEENSB_IJSJ_EEEEEENS_10bfloat16_tESM_NSA_8TiledMMAINSA_8MMA_AtomIJNSA_4SM904GMMA27MMA_64x64x16_F32BF16BF16_SSILNSQ_5MajorE0ELSS_0ELNSQ_7ScaleInE1ELST_1EEEEEENSA_6LayoutINSB_IJSE_SE_SE_EEENSB_IJNSC_ILi0EEESY_SY_EEEEENSB_IJNSA_10UnderscoreES11_S11_EEEEENS7_6detail26Sm90ImplicitGemmTileTraitsINSA_20SM90_TMA_LOAD_IM2COLENSA_14ComposedLayoutINSA_7SwizzleILi3ELi4ELi3EEENSA_18smem_ptr_flag_bitsILi16EEENSW_INSB_IJNSB_IJNSC_ILi8EEENSC_ILi32EEEEEENSB_IJSJ_SE_EEENSB_IJSE_NSC_ILi5EEEEEEEEENSB_IJNSB_IJSJ_NSC_ILi512EEEEEENSB_IJSE_SY_EEENSB_IJSY_NSC_ILi16384EEEEEEEEEEEEEvEENS15_INSA_23SM90_TMA_LOAD_MULTICASTENS17_IS19_S1B_NSW_INSB_IJNSB_IJS1C_S1C_EEES1F_S1H_EEENSB_IJS1K_S1L_NSB_IJSY_NSC_ILi4096EEEEEEEEEEEEEvEEEENS_8epilogue10collective6detail29Sm90TmaWarpSpecializedAdapterINS23_15DefaultEpilogueISM_NSB_IJNSB_IJlllEEESE_SY_EEES28_NS22_6thread17LinearCombinationISM_Li1EffLNS29_9ScaleType4KindE0ELNS_15FloatRoundStyleE2ESM_EENS_4gemm15EpilogueDefaultEEEEEvvEEEEvNT_6ParamsE --------------------------
	.section	.nv.constant0._ZN7cutlass13device_kernelINS_4conv6kernel13ConvUniversalINS1_16ConvProblemShapeILNS1_8OperatorE0ELi2EEENS1_10collective14CollectiveConvINS1_46MainloopSm90TmaGmmaWarpSpecializedImplicitGemmILS5_0ELi5ELi2EN4cute5tupleIJNSA_1CILi2EEENSC_ILi1EEESE_EEENS1_36KernelImplicitTmaWarpSpecializedSm90ELi1EEENSB_IJNSC_ILi256EEENSC_ILi64EEENSB_IJSJ_EEEEEENS_10bfloat16_tESM_NSA_8TiledMMAINSA_8MMA_AtomIJNSA_4SM904GMMA27MMA_64x64x16_F32BF16BF16_SSILNSQ_5MajorE0ELSS_0ELNSQ_7ScaleInE1ELST_1EEEEEENSA_6LayoutINSB_IJSE_SE_SE_EEENSB_IJNSC_ILi0EEESY_SY_EEEEENSB_IJNSA_10UnderscoreES11_S11_EEEEENS7_6detail26Sm90ImplicitGemmTileTraitsINSA_20SM90_TMA_LOAD_IM2COLENSA_14ComposedLayoutINSA_7SwizzleILi3ELi4ELi3EEENSA_18smem_ptr_flag_bitsILi16EEENSW_INSB_IJNSB_IJNSC_ILi8EEENSC_ILi32EEEEEENSB_IJSJ_SE_EEENSB_IJSE_NSC_ILi5EEEEEEEEENSB_IJNSB_IJSJ_NSC_ILi512EEEEEENSB_IJSE_SY_EEENSB_IJSY_NSC_ILi16384EEEEEEEEEEEEEvEENS15_INSA_23SM90_TMA_LOAD_MULTICASTENS17_IS19_S1B_NSW_INSB_IJNSB_IJS1C_S1C_EEES1F_S1H_EEENSB_IJS1K_S1L_NSB_IJSY_NSC_ILi4096EEEEEEEEEEEEEvEEEENS_8epilogue10collective6detail29Sm90TmaWarpSpecializedAdapterINS23_15DefaultEpilogueISM_NSB_IJNSB_IJlllEEESE_SY_EEES28_NS22_6thread17LinearCombinationISM_Li1EffLNS29_9ScaleType4KindE0ELNS_15FloatRoundStyleE2ESM_EENS_4gemm15EpilogueDefaultEEEEEvvEEEEvNT_6ParamsE,"a",@progbits
	.sectionflags	@""
	.align	4
.nv.constant0._ZN7cutlass13device_kernelINS_4conv6kernel13ConvUniversalINS1_16ConvProblemShapeILNS1_8OperatorE0ELi2EEENS1_10collective14CollectiveConvINS1_46MainloopSm90TmaGmmaWarpSpecializedImplicitGemmILS5_0ELi5ELi2EN4cute5tupleIJNSA_1CILi2EEENSC_ILi1EEESE_EEENS1_36KernelImplicitTmaWarpSpecializedSm90ELi1EEENSB_IJNSC_ILi256EEENSC_ILi64EEENSB_IJSJ_EEEEEENS_10bfloat16_tESM_NSA_8TiledMMAINSA_8MMA_AtomIJNSA_4SM904GMMA27MMA_64x64x16_F32BF16BF16_SSILNSQ_5MajorE0ELSS_0ELNSQ_7ScaleInE1ELST_1EEEEEENSA_6LayoutINSB_IJSE_SE_SE_EEENSB_IJNSC_ILi0EEESY_SY_EEEEENSB_IJNSA_10UnderscoreES11_S11_EEEEENS7_6detail26Sm90ImplicitGemmTileTraitsINSA_20SM90_TMA_LOAD_IM2COLENSA_14ComposedLayoutINSA_7SwizzleILi3ELi4ELi3EEENSA_18smem_ptr_flag_bitsILi16EEENSW_INSB_IJNSB_IJNSC_ILi8EEENSC_ILi32EEEEEENSB_IJSJ_SE_EEENSB_IJSE_NSC_ILi5EEEEEEEEENSB_IJNSB_IJSJ_NSC_ILi512EEEEEENSB_IJSE_SY_EEENSB_IJSY_NSC_ILi16384EEEEEEEEEEEEEvEENS15_INSA_23SM90_TMA_LOAD_MULTICASTENS17_IS19_S1B_NSW_INSB_IJNSB_IJS1C_S1C_EEES1F_S1H_EEENSB_IJS1K_S1L_NSB_IJSY_NSC_ILi4096EEEEEEEEEEEEEvEEEENS_8epilogue10collective6detail29Sm90TmaWarpSpecializedAdapterINS23_15DefaultEpilogueISM_NSB_IJNSB_IJlllEEESE_SY_EEES28_NS22_6thread17LinearCombinationISM_Li1EffLNS29_9ScaleType4KindE0ELNS_15FloatRoundStyleE2ESM_EENS_4gemm15EpilogueDefaultEEEEEvvEEEEvNT_6ParamsE:
	.zero		1536


//--------------------- SYMBOLS --------------------------

	.type		.nv.reservedSmem.offset0,@object
	.size		.nv.reservedSmem.offset0,0x4
